	.target	sm_100a

	.elftype	@"ET_EXEC"


//--------------------- .note.nv.tkinfo           --------------------------
	.section	.note.nv.tkinfo,"",@"SHT_NOTE"
	.sectionflags	@"SHF_NOTE_NV_TKINFO"
	.tkinfo
        /*0018*/ 	.word	0x00000002
        /*0030*/ 	.string	""
        /*0030*/ 	.string	"ptxas"
        /*0030*/ 	.string	"Cuda compilation tools, release 13.0, V13.0.88"
        /*0030*/ 	.string	"Build cuda_13.0.r13.0/compiler.36424714_0"
        /*0030*/ 	.string	"-arch sm_100a -m 64 "



//--------------------- .note.nv.cuinfo           --------------------------
	.section	.note.nv.cuinfo,"",@"SHT_NOTE"
	.sectionflags	@"SHF_NOTE_NV_CUINFO"
        /*0018*/ 	.short	0x0002
        /*001a*/ 	.short	0x0064
        /*001c*/ 	.short	0x0082
	.zero		2


//--------------------- .nv.info                  --------------------------
	.section	.nv.info,"",@"SHT_CUDA_INFO"
	.align	4


	//----- nvinfo : EIATTR_REGCOUNT
	.align		4
        /*0000*/ 	.byte	0x04, 0x2f
        /*0002*/ 	.short	(.L_20 - .L_19)
	.align		4
.L_19:
        /*0004*/ 	.word	index@(_ZN7cutlass13device_kernelINS_4gemm6kernel13GemmUniversalIN4cute5tupleIJiiiiEEENS1_10collective13CollectiveMmaINS1_35MainloopSm100TmaUmmaWarpSpecializedILi4ELi2ELi4ENS5_IJNS4_1CILi2EEESB_NSA_ILi1EEEEEEEENS5_IJNSA_ILi128EEENSA_ILi256EEENSA_ILi64EEEEEEaNS5_IJlSC_lEEEaSJ_NS4_8TiledMMAINS4_8MMA_AtomIJNS4_21SM100_MMA_S8_2x1SM_SSIaaiLi128ELi256ELNS4_4UMMA5MajorE0ELSO_0ELNSN_8SaturateE0EEEEEENS4_6LayoutINS5_IJSC_SC_SC_EEENS5_IJNSA_ILi0EEESU_SU_EEEEENS5_IJNS4_10UnderscoreESX_SX_EEEEENS4_28SM100_TMA_2SM_LOAD_MULTICASTENS4_14ComposedLayoutINS4_7SwizzleILi2ELi4ELi3EEENS4_18smem_ptr_flag_bitsILi8EEENSS_INS5_IJNSA_ILi8EEESH_EEENS5_IJSH_SC_EEEEEEEvNS4_8identityENS4_18SM100_TMA_2SM_LOADES1A_vS1B_EENS_8epilogue10collective18CollectiveEpilogueINS1E_23Sm100TmaWarpSpecializedILi4ELi2ELi32ELb0ELb0EEEJNS5_IJSH_SG_SH_EEENS5_IJNSS_ISH_SC_EENSS_INS5_IJNSA_ILi32EEESB_EEENS5_IJSC_SF_EEEEEEEEaSJ_aSJ_NS1E_6fusion15FusionCallbacksIS1I_NS1Q_17LinearCombinationIaiaiLNS_15FloatRoundStyleE2EEES1J_S1P_JEEENS4_5SM1004TMEM4LOAD26SM100_TMEM_LOAD_32dp32b32xENS4_13SM90_TMA_LOADENS11_INS12_ILi1ELi4ELi3EEES15_NSS_INS5_IJS16_S1L_EEENS5_IJS1L_SC_EEEEEEENS4_39AutoVectorizingCopyWithAssumedAlignmentILi128EEENS4_14SM90_TMA_STOREES25_S27_S27_EEEvvEEEEvNT_6ParamsE)
        /*0008*/ 	.word	0x0000005b


	//----- nvinfo : EIATTR_FRAME_SIZE
	.align		4
.L_20:
        /*000c*/ 	.byte	0x04, 0x11
        /*000e*/ 	.short	(.L_22 - .L_21)
	.align		4
.L_21:
        /*0010*/ 	.word	index@($__internal_2_$__cuda_sm10x_tcgen05_guardrail_trap_unallocated_columns_being_dealloced)
        /*0014*/ 	.word	0x00000000


	//----- nvinfo : EIATTR_FRAME_SIZE
	.align		4
.L_22:
        /*0018*/ 	.byte	0x04, 0x11
        /*001a*/ 	.short	(.L_24 - .L_23)
	.align		4
.L_23:
        /*001c*/ 	.word	index@($__internal_1_$__cuda_sm10x_tcgen05_guardrail_trap_phase_invalid_during_alloc)
        /*0020*/ 	.word	0x00000000


	//----- nvinfo : EIATTR_FRAME_SIZE
	.align		4
.L_24:
        /*0024*/ 	.byte	0x04, 0x11
        /*0026*/ 	.short	(.L_26 - .L_25)
	.align		4
.L_25:
        /*0028*/ 	.word	index@($__internal_0_$__cuda_sm10x_tcgen05_guardrail_trap_col_being_dealloced_not_returned_by_alloc)
        /*002c*/ 	.word	0x00000000


	//----- nvinfo : EIATTR_FRAME_SIZE
	.align		4
.L_26:
        /*0030*/ 	.byte	0x04, 0x11
        /*0032*/ 	.short	(.L_28 - .L_27)
	.align		4
.L_27:
        /*0034*/ 	.word	index@(_ZN7cutlass13device_kernelINS_4gemm6kernel13GemmUniversalIN4cute5tupleIJiiiiEEENS1_10collective13CollectiveMmaINS1_35MainloopSm100TmaUmmaWarpSpecializedILi4ELi2ELi4ENS5_IJNS4_1CILi2EEESB_NSA_ILi1EEEEEEEENS5_IJNSA_ILi128EEENSA_ILi256EEENSA_ILi64EEEEEEaNS5_IJlSC_lEEEaSJ_NS4_8TiledMMAINS4_8MMA_AtomIJNS4_21SM100_MMA_S8_2x1SM_SSIaaiLi128ELi256ELNS4_4UMMA5MajorE0ELSO_0ELNSN_8SaturateE0EEEEEENS4_6LayoutINS5_IJSC_SC_SC_EEENS5_IJNSA_ILi0EEESU_SU_EEEEENS5_IJNS4_10UnderscoreESX_SX_EEEEENS4_28SM100_TMA_2SM_LOAD_MULTICASTENS4_14ComposedLayoutINS4_7SwizzleILi2ELi4ELi3EEENS4_18smem_ptr_flag_bitsILi8EEENSS_INS5_IJNSA_ILi8EEESH_EEENS5_IJSH_SC_EEEEEEEvNS4_8identityENS4_18SM100_TMA_2SM_LOADES1A_vS1B_EENS_8epilogue10collective18CollectiveEpilogueINS1E_23Sm100TmaWarpSpecializedILi4ELi2ELi32ELb0ELb0EEEJNS5_IJSH_SG_SH_EEENS5_IJNSS_ISH_SC_EENSS_INS5_IJNSA_ILi32EEESB_EEENS5_IJSC_SF_EEEEEEEEaSJ_aSJ_NS1E_6fusion15FusionCallbacksIS1I_NS1Q_17LinearCombinationIaiaiLNS_15FloatRoundStyleE2EEES1J_S1P_JEEENS4_5SM1004TMEM4LOAD26SM100_TMEM_LOAD_32dp32b32xENS4_13SM90_TMA_LOADENS11_INS12_ILi1ELi4ELi3EEES15_NSS_INS5_IJS16_S1L_EEENS5_IJS1L_SC_EEEEEEENS4_39AutoVectorizingCopyWithAssumedAlignmentILi128EEENS4_14SM90_TMA_STOREES25_S27_S27_EEEvvEEEEvNT_6ParamsE)
        /*0038*/ 	.word	0x00000000


	//----- nvinfo : EIATTR_MIN_STACK_SIZE
	.align		4
.L_28:
        /*003c*/ 	.byte	0x04, 0x12
        /*003e*/ 	.short	(.L_30 - .L_29)
	.align		4
.L_29:
        /*0040*/ 	.word	index@(_ZN7cutlass13device_kernelINS_4gemm6kernel13GemmUniversalIN4cute5tupleIJiiiiEEENS1_10collective13CollectiveMmaINS1_35MainloopSm100TmaUmmaWarpSpecializedILi4ELi2ELi4ENS5_IJNS4_1CILi2EEESB_NSA_ILi1EEEEEEEENS5_IJNSA_ILi128EEENSA_ILi256EEENSA_ILi64EEEEEEaNS5_IJlSC_lEEEaSJ_NS4_8TiledMMAINS4_8MMA_AtomIJNS4_21SM100_MMA_S8_2x1SM_SSIaaiLi128ELi256ELNS4_4UMMA5MajorE0ELSO_0ELNSN_8SaturateE0EEEEEENS4_6LayoutINS5_IJSC_SC_SC_EEENS5_IJNSA_ILi0EEESU_SU_EEEEENS5_IJNS4_10UnderscoreESX_SX_EEEEENS4_28SM100_TMA_2SM_LOAD_MULTICASTENS4_14ComposedLayoutINS4_7SwizzleILi2ELi4ELi3EEENS4_18smem_ptr_flag_bitsILi8EEENSS_INS5_IJNSA_ILi8EEESH_EEENS5_IJSH_SC_EEEEEEEvNS4_8identityENS4_18SM100_TMA_2SM_LOADES1A_vS1B_EENS_8epilogue10collective18CollectiveEpilogueINS1E_23Sm100TmaWarpSpecializedILi4ELi2ELi32ELb0ELb0EEEJNS5_IJSH_SG_SH_EEENS5_IJNSS_ISH_SC_EENSS_INS5_IJNSA_ILi32EEESB_EEENS5_IJSC_SF_EEEEEEEEaSJ_aSJ_NS1E_6fusion15FusionCallbacksIS1I_NS1Q_17LinearCombinationIaiaiLNS_15FloatRoundStyleE2EEES1J_S1P_JEEENS4_5SM1004TMEM4LOAD26SM100_TMEM_LOAD_32dp32b32xENS4_13SM90_TMA_LOADENS11_INS12_ILi1ELi4ELi3EEES15_NSS_INS5_IJS16_S1L_EEENS5_IJS1L_SC_EEEEEEENS4_39AutoVectorizingCopyWithAssumedAlignmentILi128EEENS4_14SM90_TMA_STOREES25_S27_S27_EEEvvEEEEvNT_6ParamsE)
        /*0044*/ 	.word	0x00000000
.L_30:


//--------------------- .nv.compat                --------------------------
	.section	.nv.compat,"",@"SHT_CUDA_COMPAT_INFO"
	.align	4
        /*0000*/ 	.byte	0x02, 0x09, 0x01, 0x00, 0x02, 0x02, 0x03, 0x00, 0x02, 0x05, 0x06, 0x00, 0x03, 0x07, 0x01, 0x01
        /*0010*/ 	.byte	0x02, 0x03, 0x01, 0x00, 0x02, 0x06, 0x01, 0x00, 0x04, 0x0b, 0x08, 0x00, 0x01, 0x00, 0x00, 0x00
        /*0020*/ 	.byte	0x00, 0x00, 0x00, 0x00


//--------------------- .nv.info._ZN7cutlass13device_kernelINS_4gemm6kernel13GemmUniversalIN4cute5tupleIJiiiiEEENS1_10collective13CollectiveMmaINS1_35MainloopSm100TmaUmmaWarpSpecializedILi4ELi2ELi4ENS5_IJNS4_1CILi2EEESB_NSA_ILi1EEEEEEEENS5_IJNSA_ILi128EEENSA_ILi256EEENSA_ILi64EEEEEEaNS5_IJlSC_lEEEaSJ_NS4_8TiledMMAINS4_8MMA_AtomIJNS4_21SM100_MMA_S8_2x1SM_SSIaaiLi128ELi256ELNS4_4UMMA5MajorE0ELSO_0ELNSN_8SaturateE0EEEEEENS4_6LayoutINS5_IJSC_SC_SC_EEENS5_IJNSA_ILi0EEESU_SU_EEEEENS5_IJNS4_10UnderscoreESX_SX_EEEEENS4_28SM100_TMA_2SM_LOAD_MULTICASTENS4_14ComposedLayoutINS4_7SwizzleILi2ELi4ELi3EEENS4_18smem_ptr_flag_bitsILi8EEENSS_INS5_IJNSA_ILi8EEESH_EEENS5_IJSH_SC_EEEEEEEvNS4_8identityENS4_18SM100_TMA_2SM_LOADES1A_vS1B_EENS_8epilogue10collective18CollectiveEpilogueINS1E_23Sm100TmaWarpSpecializedILi4ELi2ELi32ELb0ELb0EEEJNS5_IJSH_SG_SH_EEENS5_IJNSS_ISH_SC_EENSS_INS5_IJNSA_ILi32EEESB_EEENS5_IJSC_SF_EEEEEEEEaSJ_aSJ_NS1E_6fusion15FusionCallbacksIS1I_NS1Q_17LinearCombinationIaiaiLNS_15FloatRoundStyleE2EEES1J_S1P_JEEENS4_5SM1004TMEM4LOAD26SM100_TMEM_LOAD_32dp32b32xENS4_13SM90_TMA_LOADENS11_INS12_ILi1ELi4ELi3EEES15_NSS_INS5_IJS16_S1L_EEENS5_IJS1L_SC_EEEEEEENS4_39AutoVectorizingCopyWithAssumedAlignmentILi128EEENS4_14SM90_TMA_STOREES25_S27_S27_EEEvvEEEEvNT_6ParamsE --------------------------
	.section	.nv.info._ZN7cutlass13device_kernelINS_4gemm6kernel13GemmUniversalIN4cute5tupleIJiiiiEEENS1_10collective13CollectiveMmaINS1_35MainloopSm100TmaUmmaWarpSpecializedILi4ELi2ELi4ENS5_IJNS4_1CILi2EEESB_NSA_ILi1EEEEEEEENS5_IJNSA_ILi128EEENSA_ILi256EEENSA_ILi64EEEEEEaNS5_IJlSC_lEEEaSJ_NS4_8TiledMMAINS4_8MMA_AtomIJNS4_21SM100_MMA_S8_2x1SM_SSIaaiLi128ELi256ELNS4_4UMMA5MajorE0ELSO_0ELNSN_8SaturateE0EEEEEENS4_6LayoutINS5_IJSC_SC_SC_EEENS5_IJNSA_ILi0EEESU_SU_EEEEENS5_IJNS4_10UnderscoreESX_SX_EEEEENS4_28SM100_TMA_2SM_LOAD_MULTICASTENS4_14ComposedLayoutINS4_7SwizzleILi2ELi4ELi3EEENS4_18smem_ptr_flag_bitsILi8EEENSS_INS5_IJNSA_ILi8EEESH_EEENS5_IJSH_SC_EEEEEEEvNS4_8identityENS4_18SM100_TMA_2SM_LOADES1A_vS1B_EENS_8epilogue10collective18CollectiveEpilogueINS1E_23Sm100TmaWarpSpecializedILi4ELi2ELi32ELb0ELb0EEEJNS5_IJSH_SG_SH_EEENS5_IJNSS_ISH_SC_EENSS_INS5_IJNSA_ILi32EEESB_EEENS5_IJSC_SF_EEEEEEEEaSJ_aSJ_NS1E_6fusion15FusionCallbacksIS1I_NS1Q_17LinearCombinationIaiaiLNS_15FloatRoundStyleE2EEES1J_S1P_JEEENS4_5SM1004TMEM4LOAD26SM100_TMEM_LOAD_32dp32b32xENS4_13SM90_TMA_LOADENS11_INS12_ILi1ELi4ELi3EEES15_NSS_INS5_IJS16_S1L_EEENS5_IJS1L_SC_EEEEEEENS4_39AutoVectorizingCopyWithAssumedAlignmentILi128EEENS4_14SM90_TMA_STOREES25_S27_S27_EEEvvEEEEvNT_6ParamsE,"",@"SHT_CUDA_INFO"
	.sectionflags	@""
	.align	4


	//----- nvinfo : EIATTR_CUDA_API_VERSION
	.align		4
        /*0000*/ 	.byte	0x04, 0x37
        /*0002*/ 	.short	(.L_32 - .L_31)
.L_31:
        /*0004*/ 	.word	0x00000082


	//----- nvinfo : EIATTR_KPARAM_INFO
	.align		4
.L_32:
        /*0008*/ 	.byte	0x04, 0x17
        /*000a*/ 	.short	(.L_34 - .L_33)
.L_33:
        /*000c*/ 	.word	0x00000000
        /*0010*/ 	.short	0x0000
        /*0012*/ 	.short	0x0000
        /*0014*/ 	.byte	0x00, 0xf0, 0x01, 0x20


	//----- nvinfo : EIATTR_AT_ENTRY_FRAGMENTS
	.align		4
.L_34:
        /*0018*/ 	.byte	0x04, 0x4f
        /*001a*/ 	.short	(.L_36 - .L_35)


	//   ....[0]....
.L_35:
        /*001c*/ 	.word	0x00000007


	//----- nvinfo : EIATTR_RESERVED_SMEM_USED
	.align		4
.L_36:
        /*0020*/ 	.byte	0x01, 0x41
	.zero		2


	//----- nvinfo : EIATTR_SPARSE_MMA_MASK
	.align		4
        /*0024*/ 	.byte	0x03, 0x50
        /*0026*/ 	.short	0x0000


	//----- nvinfo : EIATTR_TCGEN05_2CTA_USED
	.align		4
        /*0028*/ 	.byte	0x01, 0x52
	.zero		2


	//----- nvinfo : EIATTR_MAXREG_COUNT
	.align		4
        /*002c*/ 	.byte	0x03, 0x1b
        /*002e*/ 	.short	0x00ff


	//----- nvinfo : EIATTR_NUM_BARRIERS
	.align		4
        /*0030*/ 	.byte	0x02, 0x4c
        /*0032*/ 	.byte	0x07
	.zero		1


	//----- nvinfo : EIATTR_EXTERNS
	.align		4
        /*0034*/ 	.byte	0x04, 0x0f
        /*0036*/ 	.short	(.L_38 - .L_37)


	//   ....[0]....
	.align		4
.L_37:
        /*0038*/ 	.word	index@(__assertfail)


	//----- nvinfo : EIATTR_MERCURY_ISA_VERSION
	.align		4
.L_38:
        /*003c*/ 	.byte	0x03, 0x5f
        /*003e*/ 	.short	0x0101


	//----- nvinfo : EIATTR_INT_WARP_WIDE_INSTR_OFFSETS
	.align		4
        /*0040*/ 	.byte	0x04, 0x31
        /*0042*/ 	.short	(.L_40 - .L_39)


	//   ....[0]....
.L_39:
        /*0044*/ 	.word	0x00000d70


	//   ....[1]....
        /*0048*/ 	.word	0x00000e10


	//   ....[2]....
        /*004c*/ 	.word	0x00004200


	//   ....[3]....
        /*0050*/ 	.word	0x00004230


	//   ....[4]....
        /*0054*/ 	.word	0x00004250


	//   ....[5]....
        /*0058*/ 	.word	0x00004d90


	//   ....[6]....
        /*005c*/ 	.word	0x00004e30


	//   ....[7]....
        /*0060*/ 	.word	0x00004ef0


	//   ....[8]....
        /*0064*/ 	.word	0x00004f60


	//   ....[9]....
        /*0068*/ 	.word	0x00005020


	//   ....[10]....
        /*006c*/ 	.word	0x000050c0


	//   ....[11]....
        /*0070*/ 	.word	0x00005130


	//   ....[12]....
        /*0074*/ 	.word	0x000051f0


	//   ....[13]....
        /*0078*/ 	.word	0x00005290


	//   ....[14]....
        /*007c*/ 	.word	0x00005330


	//   ....[15]....
        /*0080*/ 	.word	0x00005420


	//   ....[16]....
        /*0084*/ 	.word	0x000054f0


	//----- nvinfo : EIATTR_COOP_GROUP_MASK_REGIDS
	.align		4
.L_40:
        /*0088*/ 	.byte	0x04, 0x29
        /*008a*/ 	.short	(.L_42 - .L_41)


	//   ....[0]....
.L_41:
        /*008c*/ 	.word	0xffffffff


	//   ....[1]....
        /*0090*/ 	.word	0xffffffff


	//   ....[2]....
        /*0094*/ 	.word	0xffffffff


	//   ....[3]....
        /*0098*/ 	.word	0xffffffff


	//   ....[4]....
        /*009c*/ 	.word	0xffffffff


	//   ....[5]....
        /*00a0*/ 	.word	0xffffffff


	//   ....[6]....
        /*00a4*/ 	.word	0xffffffff


	//   ....[7]....
        /*00a8*/ 	.word	0xffffffff


	//   ....[8]....
        /*00ac*/ 	.word	0xffffffff


	//   ....[9]....
        /*00b0*/ 	.word	0xffffffff


	//   ....[10]....
        /*00b4*/ 	.word	0xffffffff


	//   ....[11]....
        /*00b8*/ 	.word	0xffffffff


	//   ....[12]....
        /*00bc*/ 	.word	0xffffffff


	//   ....[13]....
        /*00c0*/ 	.word	0xffffffff


	//----- nvinfo : EIATTR_COOP_GROUP_INSTR_OFFSETS
	.align		4
.L_42:
        /*00c4*/ 	.byte	0x04, 0x28
        /*00c6*/ 	.short	(.L_44 - .L_43)


	//   ....[0]....
.L_43:
        /*00c8*/ 	.word	0x000000b0


	//   ....[1]....
        /*00cc*/ 	.word	0x00000520


	//   ....[2]....
        /*00d0*/ 	.word	0x000006e0


	//   ....[3]....
        /*00d4*/ 	.word	0x00000870


	//   ....[4]....
        /*00d8*/ 	.word	0x00000960


	//   ....[5]....
        /*00dc*/ 	.word	0x00000ac0


	//   ....[6]....
        /*00e0*/ 	.word	0x00000c50


	//   ....[7]....
        /*00e4*/ 	.word	0x00000e90


	//   ....[8]....
        /*00e8*/ 	.word	0x00002210


	//   ....[9]....
        /*00ec*/ 	.word	0x000030c0


	//   ....[10]....
        /*00f0*/ 	.word	0x00003590


	//   ....[11]....
        /*00f4*/ 	.word	0x000035c0


	//   ....[12]....
        /*00f8*/ 	.word	0x00004100


	//   ....[13]....
        /*00fc*/ 	.word	0x00004310


	//----- nvinfo : EIATTR_VRC_CTA_INIT_COUNT
	.align		4
.L_44:
        /*0100*/ 	.byte	0x02, 0x4a
        /*0102*/ 	.byte	0x80
	.zero		1


	//----- nvinfo : EIATTR_SYSCALL_OFFSETS
	.align		4
        /*0104*/ 	.byte	0x04, 0x46
        /*0106*/ 	.short	(.L_46 - .L_45)


	//   ....[0]....
.L_45:
        /*0108*/ 	.word	0x00006040


	//   ....[1]....
        /*010c*/ 	.word	0x00006180


	//   ....[2]....
        /*0110*/ 	.word	0x00006990


	//   ....[3]....
        /*0114*/ 	.word	0x00007790


	//   ....[4]....
        /*0118*/ 	.word	0x00008530


	//   ....[5]....
        /*011c*/ 	.word	0x000092e0


	//----- nvinfo : EIATTR_MBARRIER_INSTR_OFFSETS
	.align		4
.L_46:
        /*0120*/ 	.byte	0x04, 0x39
        /*0122*/ 	.short	(.L_48 - .L_47)


	//   ....[0]....
.L_47:
        /*0124*/ 	.word	0x00000650
        /*0128*/ 	.word	0x000000ff
        /*012c*/ 	.word	0x00000000
        /*0130*/ 	.short	0x0100
        /*0132*/ 	.byte	0x04
	.zero		1


	//   ....[1]....
        /*0134*/ 	.word	0x00000660
        /*0138*/ 	.word	0x000000ff
        /*013c*/ 	.word	0x00000020
        /*0140*/ 	.short	0x0100
        /*0142*/ 	.byte	0x04
	.zero		1


	//   ....[2]....
        /*0144*/ 	.word	0x00000670
        /*0148*/ 	.word	0x000000ff
        /*014c*/ 	.word	0x00000008
        /*0150*/ 	.short	0x0100
        /*0152*/ 	.byte	0x04
	.zero		1


	//   ....[3]....
        /*0154*/ 	.word	0x00000680
        /*0158*/ 	.word	0x000000ff
        /*015c*/ 	.word	0x00000028
        /*0160*/ 	.short	0x0100
        /*0162*/ 	.byte	0x04
	.zero		1


	//   ....[4]....
        /*0164*/ 	.word	0x00000690
        /*0168*/ 	.word	0x000000ff
        /*016c*/ 	.word	0x00000010
        /*0170*/ 	.short	0x0100
        /*0172*/ 	.byte	0x04
	.zero		1


	//   ....[5]....
        /*0174*/ 	.word	0x000006a0
        /*0178*/ 	.word	0x000000ff
        /*017c*/ 	.word	0x00000030
        /*0180*/ 	.short	0x0100
        /*0182*/ 	.byte	0x04
	.zero		1


	//   ....[6]....
        /*0184*/ 	.word	0x000006b0
        /*0188*/ 	.word	0x000000ff
        /*018c*/ 	.word	0x00000018
        /*0190*/ 	.short	0x0100
        /*0192*/ 	.byte	0x04
	.zero		1


	//   ....[7]....
        /*0194*/ 	.word	0x000006c0
        /*0198*/ 	.word	0x000000ff
        /*019c*/ 	.word	0x00000038
        /*01a0*/ 	.short	0x0100
        /*01a2*/ 	.byte	0x04
	.zero		1


	//   ....[8]....
        /*01a4*/ 	.word	0x000007e0
        /*01a8*/ 	.word	0x000000ff
        /*01ac*/ 	.word	0x00000040
        /*01b0*/ 	.short	0x0100
        /*01b2*/ 	.byte	0x04
	.zero		1


	//   ....[9]....
        /*01b4*/ 	.word	0x000007f0
        /*01b8*/ 	.word	0x000000ff
        /*01bc*/ 	.word	0x00000060
        /*01c0*/ 	.short	0x0100
        /*01c2*/ 	.byte	0x04
	.zero		1


	//   ....[10]....
        /*01c4*/ 	.word	0x00000800
        /*01c8*/ 	.word	0x000000ff
        /*01cc*/ 	.word	0x00000048
        /*01d0*/ 	.short	0x0100
        /*01d2*/ 	.byte	0x04
	.zero		1


	//   ....[11]....
        /*01d4*/ 	.word	0x00000810
        /*01d8*/ 	.word	0x000000ff
        /*01dc*/ 	.word	0x00000068
        /*01e0*/ 	.short	0x0100
        /*01e2*/ 	.byte	0x04
	.zero		1


	//   ....[12]....
        /*01e4*/ 	.word	0x00000820
        /*01e8*/ 	.word	0x000000ff
        /*01ec*/ 	.word	0x00000050
        /*01f0*/ 	.short	0x0100
        /*01f2*/ 	.byte	0x04
	.zero		1


	//   ....[13]....
        /*01f4*/ 	.word	0x00000830
        /*01f8*/ 	.word	0x000000ff
        /*01fc*/ 	.word	0x00000070
        /*0200*/ 	.short	0x0100
        /*0202*/ 	.byte	0x04
	.zero		1


	//   ....[14]....
        /*0204*/ 	.word	0x00000840
        /*0208*/ 	.word	0x000000ff
        /*020c*/ 	.word	0x00000058
        /*0210*/ 	.short	0x0100
        /*0212*/ 	.byte	0x04
	.zero		1


	//   ....[15]....
        /*0214*/ 	.word	0x00000850
        /*0218*/ 	.word	0x000000ff
        /*021c*/ 	.word	0x00000078
        /*0220*/ 	.short	0x0100
        /*0222*/ 	.byte	0x04
	.zero		1


	//   ....[16]....
        /*0224*/ 	.word	0x00000930
        /*0228*/ 	.word	0x000000ff
        /*022c*/ 	.word	0x00000080
        /*0230*/ 	.short	0x0100
        /*0232*/ 	.byte	0x06
	.zero		1


	//   ....[17]....
        /*0234*/ 	.word	0x00000940
        /*0238*/ 	.word	0x000000ff
        /*023c*/ 	.word	0x00000088
        /*0240*/ 	.short	0x0100
        /*0242*/ 	.byte	0x06
	.zero		1


	//   ....[18]....
        /*0244*/ 	.word	0x00000a70
        /*0248*/ 	.word	0x000000ff
        /*024c*/ 	.word	0x00000090
        /*0250*/ 	.short	0x0100
        /*0252*/ 	.byte	0x06
	.zero		1


	//   ....[19]....
        /*0254*/ 	.word	0x00000a80
        /*0258*/ 	.word	0x000000ff
        /*025c*/ 	.word	0x000000a0
        /*0260*/ 	.short	0x0100
        /*0262*/ 	.byte	0x06
	.zero		1


	//   ....[20]....
        /*0264*/ 	.word	0x00000a90
        /*0268*/ 	.word	0x000000ff
        /*026c*/ 	.word	0x00000098
        /*0270*/ 	.short	0x0100
        /*0272*/ 	.byte	0x06
	.zero		1


	//   ....[21]....
        /*0274*/ 	.word	0x00000aa0
        /*0278*/ 	.word	0x000000ff
        /*027c*/ 	.word	0x000000a8
        /*0280*/ 	.short	0x0100
        /*0282*/ 	.byte	0x06
	.zero		1


	//   ....[22]....
        /*0284*/ 	.word	0x00000bc0
        /*0288*/ 	.word	0x000000ff
        /*028c*/ 	.word	0x000000b0
        /*0290*/ 	.short	0x0100
        /*0292*/ 	.byte	0x04
	.zero		1


	//   ....[23]....
        /*0294*/ 	.word	0x00000bd0
        /*0298*/ 	.word	0x000000ff
        /*029c*/ 	.word	0x000000d0
        /*02a0*/ 	.short	0x0100
        /*02a2*/ 	.byte	0x04
	.zero		1


	//   ....[24]....
        /*02a4*/ 	.word	0x00000be0
        /*02a8*/ 	.word	0x000000ff
        /*02ac*/ 	.word	0x000000b8
        /*02b0*/ 	.short	0x0100
        /*02b2*/ 	.byte	0x04
	.zero		1


	//   ....[25]....
        /*02b4*/ 	.word	0x00000bf0
        /*02b8*/ 	.word	0x000000ff
        /*02bc*/ 	.word	0x000000d8
        /*02c0*/ 	.short	0x0100
        /*02c2*/ 	.byte	0x04
	.zero		1


	//   ....[26]....
        /*02c4*/ 	.word	0x00000c00
        /*02c8*/ 	.word	0x000000ff
        /*02cc*/ 	.word	0x000000c0
        /*02d0*/ 	.short	0x0100
        /*02d2*/ 	.byte	0x04
	.zero		1


	//   ....[27]....
        /*02d4*/ 	.word	0x00000c10
        /*02d8*/ 	.word	0x000000ff
        /*02dc*/ 	.word	0x000000e0
        /*02e0*/ 	.short	0x0100
        /*02e2*/ 	.byte	0x04
	.zero		1


	//   ....[28]....
        /*02e4*/ 	.word	0x00000c20
        /*02e8*/ 	.word	0x000000ff
        /*02ec*/ 	.word	0x000000c8
        /*02f0*/ 	.short	0x0100
        /*02f2*/ 	.byte	0x04
	.zero		1


	//   ....[29]....
        /*02f4*/ 	.word	0x00000c30
        /*02f8*/ 	.word	0x000000ff
        /*02fc*/ 	.word	0x000000e8
        /*0300*/ 	.short	0x0100
        /*0302*/ 	.byte	0x04
	.zero		1


	//   ....[30]....
        /*0304*/ 	.word	0x00000d20
        /*0308*/ 	.word	0x000000ff
        /*030c*/ 	.word	0x000000f0
        /*0310*/ 	.short	0x0100
        /*0312*/ 	.byte	0x04
	.zero		1


	//   ....[31]....
        /*0314*/ 	.word	0x00000d30
        /*0318*/ 	.word	0x000000ff
        /*031c*/ 	.word	0x00000100
        /*0320*/ 	.short	0x0100
        /*0322*/ 	.byte	0x04
	.zero		1


	//   ....[32]....
        /*0324*/ 	.word	0x00000d40
        /*0328*/ 	.word	0x000000ff
        /*032c*/ 	.word	0x000000f8
        /*0330*/ 	.short	0x0100
        /*0332*/ 	.byte	0x04
	.zero		1


	//   ....[33]....
        /*0334*/ 	.word	0x00000d50
        /*0338*/ 	.word	0x000000ff
        /*033c*/ 	.word	0x00000108
        /*0340*/ 	.short	0x0100
        /*0342*/ 	.byte	0x04
	.zero		1


	//   ....[34]....
        /*0344*/ 	.word	0x00000e50
        /*0348*/ 	.word	0x000000ff
        /*034c*/ 	.word	0x00000110
        /*0350*/ 	.short	0x0100
        /*0352*/ 	.byte	0x06
	.zero		1


	//   ....[35]....
        /*0354*/ 	.word	0x00001a30
        /*0358*/ 	.word	0x00000000
        /*035c*/ 	.word	0x00000100
        /*0360*/ 	.short	0x010a
        /*0362*/ 	.byte	0xff
	.zero		1


	//   ....[36]....
        /*0364*/ 	.word	0x00001a60
        /*0368*/ 	.word	0x00000000
        /*036c*/ 	.word	0x000000f0
        /*0370*/ 	.short	0x0101
        /*0372*/ 	.byte	0xff
	.zero		1


	//   ....[37]....
        /*0374*/ 	.word	0x00001b20
        /*0378*/ 	.word	0x000000ff
        /*037c*/ 	.word	0x00000020
        /*0380*/ 	.short	0x010a
        /*0382*/ 	.byte	0x04
	.zero		1


	//   ....[38]....
        /*0384*/ 	.word	0x00001bf0
        /*0388*/ 	.word	0x000000ff
        /*038c*/ 	.word	0x00000020
        /*0390*/ 	.short	0x010a
        /*0392*/ 	.byte	0x21
	.zero		1


	//   ....[39]....
        /*0394*/ 	.word	0x00001db0
        /*0398*/ 	.word	0x000000ff
        /*039c*/ 	.word	0x00000020
        /*03a0*/ 	.short	0x010a
        /*03a2*/ 	.byte	0x07
	.zero		1


	//   ....[40]....
        /*03a4*/ 	.word	0x00001eb0
        /*03a8*/ 	.word	0x000000ff
        /*03ac*/ 	.word	0x00000088
        /*03b0*/ 	.short	0x0101
        /*03b2*/ 	.byte	0x06
	.zero		1


	//   ....[41]....
        /*03b4*/ 	.word	0x00001ed0
        /*03b8*/ 	.word	0x000000ff
        /*03bc*/ 	.word	0x00000020
        /*03c0*/ 	.short	0x010a
        /*03c2*/ 	.byte	0x04
	.zero		1


	//   ....[42]....
        /*03c4*/ 	.word	0x00001f50
        /*03c8*/ 	.word	0x000000ff
        /*03cc*/ 	.word	0x00000020
        /*03d0*/ 	.short	0x010a
        /*03d2*/ 	.byte	0x11
	.zero		1


	//   ....[43]....
        /*03d4*/ 	.word	0x000020e0
        /*03d8*/ 	.word	0x000000ff
        /*03dc*/ 	.word	0x00000020
        /*03e0*/ 	.short	0x010a
        /*03e2*/ 	.byte	0x08
	.zero		1


	//   ....[44]....
        /*03e4*/ 	.word	0x00002240
        /*03e8*/ 	.word	0x00000003
        /*03ec*/ 	.word	0x00000090
        /*03f0*/ 	.short	0x010a
        /*03f2*/ 	.byte	0xff
	.zero		1


	//   ....[45]....
        /*03f4*/ 	.word	0x00002390
        /*03f8*/ 	.word	0x00000000
        /*03fc*/ 	.word	0x00000000
        /*0400*/ 	.short	0x0101
        /*0402*/ 	.byte	0xff
	.zero		1


	//   ....[46]....
        /*0404*/ 	.word	0x00002940
        /*0408*/ 	.word	0x000000ff
        /*040c*/ 	.word	0x00000000
        /*0410*/ 	.short	0x010a
        /*0412*/ 	.byte	0x04
	.zero		1


	//   ....[47]....
        /*0414*/ 	.word	0x000029d0
        /*0418*/ 	.word	0x000000ff
        /*041c*/ 	.word	0x00000000
        /*0420*/ 	.short	0x010a
        /*0422*/ 	.byte	0x05
	.zero		1


	//   ....[48]....
        /*0424*/ 	.word	0x00002a60
        /*0428*/ 	.word	0x000000ff
        /*042c*/ 	.word	0x00000000
        /*0430*/ 	.short	0x010a
        /*0432*/ 	.byte	0x05
	.zero		1


	//   ....[49]....
        /*0434*/ 	.word	0x00002b00
        /*0438*/ 	.word	0x00000000
        /*043c*/ 	.word	0x00000000
        /*0440*/ 	.short	0x010a
        /*0442*/ 	.byte	0xff
	.zero		1


	//   ....[50]....
        /*0444*/ 	.word	0x00002c20
        /*0448*/ 	.word	0x00000002
        /*044c*/ 	.word	0x000000f0
        /*0450*/ 	.short	0x010a
        /*0452*/ 	.byte	0xff
	.zero		1


	//   ....[51]....
        /*0454*/ 	.word	0x00002c90
        /*0458*/ 	.word	0x00000002
        /*045c*/ 	.word	0x00000000
        /*0460*/ 	.short	0x0101
        /*0462*/ 	.byte	0xff
	.zero		1


	//   ....[52]....
        /*0464*/ 	.word	0x00002cb0
        /*0468*/ 	.word	0x000000ff
        /*046c*/ 	.word	0x000000a0
        /*0470*/ 	.short	0x010a
        /*0472*/ 	.byte	0x04
	.zero		1


	//   ....[53]....
        /*0474*/ 	.word	0x00002dd0
        /*0478*/ 	.word	0x00000002
        /*047c*/ 	.word	0x00000090
        /*0480*/ 	.short	0x010a
        /*0482*/ 	.byte	0xff
	.zero		1


	//   ....[54]....
        /*0484*/ 	.word	0x00002ed0
        /*0488*/ 	.word	0x00000002
        /*048c*/ 	.word	0x00000000
        /*0490*/ 	.short	0x0101
        /*0492*/ 	.byte	0xff
	.zero		1


	//   ....[55]....
        /*0494*/ 	.word	0x00002f60
        /*0498*/ 	.word	0x000000ff
        /*049c*/ 	.word	0x000000a0
        /*04a0*/ 	.short	0x0106
        /*04a2*/ 	.byte	0x04
	.zero		1


	//   ....[56]....
        /*04a4*/ 	.word	0x00002f80
        /*04a8*/ 	.word	0x000000ff
        /*04ac*/ 	.word	0x000000a0
        /*04b0*/ 	.short	0x010a
        /*04b2*/ 	.byte	0x04
	.zero		1


	//   ....[57]....
        /*04b4*/ 	.word	0x00003010
        /*04b8*/ 	.word	0x000000ff
        /*04bc*/ 	.word	0x000000a0
        /*04c0*/ 	.short	0x0106
        /*04c2*/ 	.byte	0x07
	.zero		1


	//   ....[58]....
        /*04c4*/ 	.word	0x00003050
        /*04c8*/ 	.word	0x00000000
        /*04cc*/ 	.word	0x000000a0
        /*04d0*/ 	.short	0x010a
        /*04d2*/ 	.byte	0xff
	.zero		1


	//   ....[59]....
        /*04d4*/ 	.word	0x00003290
        /*04d8*/ 	.word	0x000000ff
        /*04dc*/ 	.word	0x00000008
        /*04e0*/ 	.short	0x010a
        /*04e2*/ 	.byte	0x05
	.zero		1


	//   ....[60]....
        /*04e4*/ 	.word	0x000032b0
        /*04e8*/ 	.word	0x000000ff
        /*04ec*/ 	.word	0x00000008
        /*04f0*/ 	.short	0x010a
        /*04f2*/ 	.byte	0x05
	.zero		1


	//   ....[61]....
        /*04f4*/ 	.word	0x00003440
        /*04f8*/ 	.word	0x000000ff
        /*04fc*/ 	.word	0x00000008
        /*0500*/ 	.short	0x010a
        /*0502*/ 	.byte	0x05
	.zero		1


	//   ....[62]....
        /*0504*/ 	.word	0x00003460
        /*0508*/ 	.word	0x000000ff
        /*050c*/ 	.word	0x00000008
        /*0510*/ 	.short	0x010a
        /*0512*/ 	.byte	0x05
	.zero		1


	//   ....[63]....
        /*0514*/ 	.word	0x00003520
        /*0518*/ 	.word	0x000000ff
        /*051c*/ 	.word	0x00000000
        /*0520*/ 	.short	0x0101
        /*0522*/ 	.byte	0x04
	.zero		1


	//   ....[64]....
        /*0524*/ 	.word	0x00003820
        /*0528*/ 	.word	0x00000000
        /*052c*/ 	.word	0x00000090
        /*0530*/ 	.short	0x010a
        /*0532*/ 	.byte	0xff
	.zero		1


	//   ....[65]....
        /*0534*/ 	.word	0x000038e0
        /*0538*/ 	.word	0x00000000
        /*053c*/ 	.word	0x00000000
        /*0540*/ 	.short	0x0101
        /*0542*/ 	.byte	0xff
	.zero		1


	//   ....[66]....
        /*0544*/ 	.word	0x000039a0
        /*0548*/ 	.word	0x000000ff
        /*054c*/ 	.word	0x00000000
        /*0550*/ 	.short	0x010a
        /*0552*/ 	.byte	0x04
	.zero		1


	//   ....[67]....
        /*0554*/ 	.word	0x000039b0
        /*0558*/ 	.word	0x000000ff
        /*055c*/ 	.word	0x000000d0
        /*0560*/ 	.short	0x010a
        /*0562*/ 	.byte	0x17
	.zero		1


	//   ....[68]....
        /*0564*/ 	.word	0x00003a60
        /*0568*/ 	.word	0x000000ff
        /*056c*/ 	.word	0x00000000
        /*0570*/ 	.short	0x010a
        /*0572*/ 	.byte	0x05
	.zero		1


	//   ....[69]....
        /*0574*/ 	.word	0x00003ba0
        /*0578*/ 	.word	0x000000ff
        /*057c*/ 	.word	0x00000000
        /*0580*/ 	.short	0x010a
        /*0582*/ 	.byte	0x04
	.zero		1


	//   ....[70]....
        /*0584*/ 	.word	0x00003df0
        /*0588*/ 	.word	0x000000ff
        /*058c*/ 	.word	0x00000000
        /*0590*/ 	.short	0x010a
        /*0592*/ 	.byte	0x04
	.zero		1


	//   ....[71]....
        /*0594*/ 	.word	0x00003e80
        /*0598*/ 	.word	0x000000ff
        /*059c*/ 	.word	0x00000000
        /*05a0*/ 	.short	0x010a
        /*05a2*/ 	.byte	0x05
	.zero		1


	//   ....[72]....
        /*05a4*/ 	.word	0x00003f10
        /*05a8*/ 	.word	0x000000ff
        /*05ac*/ 	.word	0x00000000
        /*05b0*/ 	.short	0x010a
        /*05b2*/ 	.byte	0x05
	.zero		1


	//   ....[73]....
        /*05b4*/ 	.word	0x00003fb0
        /*05b8*/ 	.word	0x00000000
        /*05bc*/ 	.word	0x00000000
        /*05c0*/ 	.short	0x010a
        /*05c2*/ 	.byte	0xff
	.zero		1


	//   ....[74]....
        /*05c4*/ 	.word	0x00003ff0
        /*05c8*/ 	.word	0x00000000
        /*05cc*/ 	.word	0x00000000
        /*05d0*/ 	.short	0x010a
        /*05d2*/ 	.byte	0xff
	.zero		1


	//   ....[75]....
        /*05d4*/ 	.word	0x00004060
        /*05d8*/ 	.word	0x000000ff
        /*05dc*/ 	.word	0x00000000
        /*05e0*/ 	.short	0x0101
        /*05e2*/ 	.byte	0x04
	.zero		1


	//   ....[76]....
        /*05e4*/ 	.word	0x000040a0
        /*05e8*/ 	.word	0x000000ff
        /*05ec*/ 	.word	0x00000110
        /*05f0*/ 	.short	0x010a
        /*05f2*/ 	.byte	0x11
	.zero		1


	//   ....[77]....
        /*05f4*/ 	.word	0x000040f0
        /*05f8*/ 	.word	0x000000ff
        /*05fc*/ 	.word	0x00000000
        /*0600*/ 	.short	0x0101
        /*0602*/ 	.byte	0x04
	.zero		1


	//   ....[78]....
        /*0604*/ 	.word	0x00004590
        /*0608*/ 	.word	0x0000000c
        /*060c*/ 	.word	0x00000090
        /*0610*/ 	.short	0x010a
        /*0612*/ 	.byte	0xff
	.zero		1


	//   ....[79]....
        /*0614*/ 	.word	0x00004700
        /*0618*/ 	.word	0x00000000
        /*061c*/ 	.word	0x00000000
        /*0620*/ 	.short	0x0101
        /*0622*/ 	.byte	0xff
	.zero		1


	//   ....[80]....
        /*0624*/ 	.word	0x00004b90
        /*0628*/ 	.word	0x000000ff
        /*062c*/ 	.word	0x00000088
        /*0630*/ 	.short	0x010a
        /*0632*/ 	.byte	0x15
	.zero		1


	//   ....[81]....
        /*0634*/ 	.word	0x00004d10
        /*0638*/ 	.word	0x000000ff
        /*063c*/ 	.word	0x00000060
        /*0640*/ 	.short	0x010a
        /*0642*/ 	.byte	0x15
	.zero		1


	//   ....[82]....
        /*0644*/ 	.word	0x00004f10
        /*0648*/ 	.word	0x000000ff
        /*064c*/ 	.word	0x00000040
        /*0650*/ 	.short	0x010b
        /*0652*/ 	.byte	0x15
	.zero		1


	//   ....[83]....
        /*0654*/ 	.word	0x00004f20
        /*0658*/ 	.word	0x000000ff
        /*065c*/ 	.word	0x00000000
        /*0660*/ 	.short	0x0101
        /*0662*/ 	.byte	0x06
	.zero		1


	//   ....[84]....
        /*0664*/ 	.word	0x00004f30
        /*0668*/ 	.word	0x000000ff
        /*066c*/ 	.word	0x00000068
        /*0670*/ 	.short	0x010a
        /*0672*/ 	.byte	0x15
	.zero		1


	//   ....[85]....
        /*0674*/ 	.word	0x000050e0
        /*0678*/ 	.word	0x000000ff
        /*067c*/ 	.word	0x00000048
        /*0680*/ 	.short	0x010b
        /*0682*/ 	.byte	0x15
	.zero		1


	//   ....[86]....
        /*0684*/ 	.word	0x000050f0
        /*0688*/ 	.word	0x000000ff
        /*068c*/ 	.word	0x00000000
        /*0690*/ 	.short	0x0101
        /*0692*/ 	.byte	0x06
	.zero		1


	//   ....[87]....
        /*0694*/ 	.word	0x00005100
        /*0698*/ 	.word	0x000000ff
        /*069c*/ 	.word	0x00000070
        /*06a0*/ 	.short	0x010a
        /*06a2*/ 	.byte	0x15
	.zero		1


	//   ....[88]....
        /*06a4*/ 	.word	0x000052b0
        /*06a8*/ 	.word	0x000000ff
        /*06ac*/ 	.word	0x00000050
        /*06b0*/ 	.short	0x010b
        /*06b2*/ 	.byte	0x15
	.zero		1


	//   ....[89]....
        /*06b4*/ 	.word	0x000052c0
        /*06b8*/ 	.word	0x000000ff
        /*06bc*/ 	.word	0x00000000
        /*06c0*/ 	.short	0x0101
        /*06c2*/ 	.byte	0x06
	.zero		1


	//   ....[90]....
        /*06c4*/ 	.word	0x000052d0
        /*06c8*/ 	.word	0x000000ff
        /*06cc*/ 	.word	0x00000078
        /*06d0*/ 	.short	0x010a
        /*06d2*/ 	.byte	0x15
	.zero		1


	//   ....[91]....
        /*06d4*/ 	.word	0x00005510
        /*06d8*/ 	.word	0x000000ff
        /*06dc*/ 	.word	0x00000058
        /*06e0*/ 	.short	0x010b
        /*06e2*/ 	.byte	0x15
	.zero		1


	//   ....[92]....
        /*06e4*/ 	.word	0x00005520
        /*06e8*/ 	.word	0x000000ff
        /*06ec*/ 	.word	0x00000000
        /*06f0*/ 	.short	0x0101
        /*06f2*/ 	.byte	0x26
	.zero		1


	//   ....[93]....
        /*06f4*/ 	.word	0x00005560
        /*06f8*/ 	.word	0x000000ff
        /*06fc*/ 	.word	0x00000060
        /*0700*/ 	.short	0x010a
        /*0702*/ 	.byte	0x15
	.zero		1


	//   ....[94]....
        /*0704*/ 	.word	0x00005580
        /*0708*/ 	.word	0x000000ff
        /*070c*/ 	.word	0x00000068
        /*0710*/ 	.short	0x010a
        /*0712*/ 	.byte	0x15
	.zero		1


	//   ....[95]....
        /*0714*/ 	.word	0x000055a0
        /*0718*/ 	.word	0x000000ff
        /*071c*/ 	.word	0x00000070
        /*0720*/ 	.short	0x010a
        /*0722*/ 	.byte	0x15
	.zero		1


	//   ....[96]....
        /*0724*/ 	.word	0x000055e0
        /*0728*/ 	.word	0x00000000
        /*072c*/ 	.word	0x00000078
        /*0730*/ 	.short	0x010a
        /*0732*/ 	.byte	0xff
	.zero		1


	//   ....[97]....
        /*0734*/ 	.word	0x000058e0
        /*0738*/ 	.word	0x00000003
        /*073c*/ 	.word	0x00000090
        /*0740*/ 	.short	0x010a
        /*0742*/ 	.byte	0xff
	.zero		1


	//   ....[98]....
        /*0744*/ 	.word	0x00005a60
        /*0748*/ 	.word	0x00000000
        /*074c*/ 	.word	0x00000000
        /*0750*/ 	.short	0x0101
        /*0752*/ 	.byte	0xff
	.zero		1


	//   ....[99]....
        /*0754*/ 	.word	0x00006550
        /*0758*/ 	.word	0x00000003
        /*075c*/ 	.word	0x00000040
        /*0760*/ 	.short	0x010a
        /*0762*/ 	.byte	0xff
	.zero		1


	//   ....[100]....
        /*0764*/ 	.word	0x00006560
        /*0768*/ 	.word	0x00000050
        /*076c*/ 	.word	0x000000b0
        /*0770*/ 	.short	0x010a
        /*0772*/ 	.byte	0xff
	.zero		1


	//   ....[101]....
        /*0774*/ 	.word	0x000066d0
        /*0778*/ 	.word	0x00000003
        /*077c*/ 	.word	0x00000040
        /*0780*/ 	.short	0x010a
        /*0782*/ 	.byte	0xff
	.zero		1


	//   ....[102]....
        /*0784*/ 	.word	0x000067f0
        /*0788*/ 	.word	0x00000000
        /*078c*/ 	.word	0x00000000
        /*0790*/ 	.short	0x0101
        /*0792*/ 	.byte	0xff
	.zero		1


	//   ....[103]....
        /*0794*/ 	.word	0x00006870
        /*0798*/ 	.word	0x00000050
        /*079c*/ 	.word	0x000000b0
        /*07a0*/ 	.short	0x010a
        /*07a2*/ 	.byte	0xff
	.zero		1


	//   ....[104]....
        /*07a4*/ 	.word	0x00007440
        /*07a8*/ 	.word	0x00000000
        /*07ac*/ 	.word	0x00000040
        /*07b0*/ 	.short	0x010a
        /*07b2*/ 	.byte	0xff
	.zero		1


	//   ....[105]....
        /*07b4*/ 	.word	0x000074f0
        /*07b8*/ 	.word	0x00000000
        /*07bc*/ 	.word	0x00000040
        /*07c0*/ 	.short	0x010a
        /*07c2*/ 	.byte	0xff
	.zero		1


	//   ....[106]....
        /*07c4*/ 	.word	0x00007610
        /*07c8*/ 	.word	0x00000000
        /*07cc*/ 	.word	0x00000000
        /*07d0*/ 	.short	0x0101
        /*07d2*/ 	.byte	0xff
	.zero		1


	//   ....[107]....
        /*07d4*/ 	.word	0x000081d0
        /*07d8*/ 	.word	0x00000000
        /*07dc*/ 	.word	0x00000040
        /*07e0*/ 	.short	0x010a
        /*07e2*/ 	.byte	0xff
	.zero		1


	//   ....[108]....
        /*07e4*/ 	.word	0x00008280
        /*07e8*/ 	.word	0x00000000
        /*07ec*/ 	.word	0x00000040
        /*07f0*/ 	.short	0x010a
        /*07f2*/ 	.byte	0xff
	.zero		1


	//   ....[109]....
        /*07f4*/ 	.word	0x000083b0
        /*07f8*/ 	.word	0x00000000
        /*07fc*/ 	.word	0x00000000
        /*0800*/ 	.short	0x0101
        /*0802*/ 	.byte	0xff
	.zero		1


	//   ....[110]....
        /*0804*/ 	.word	0x00008f90
        /*0808*/ 	.word	0x00000000
        /*080c*/ 	.word	0x00000040
        /*0810*/ 	.short	0x010a
        /*0812*/ 	.byte	0xff
	.zero		1


	//   ....[111]....
        /*0814*/ 	.word	0x00009040
        /*0818*/ 	.word	0x00000000
        /*081c*/ 	.word	0x00000040
        /*0820*/ 	.short	0x010a
        /*0822*/ 	.byte	0xff
	.zero		1


	//   ....[112]....
        /*0824*/ 	.word	0x00009160
        /*0828*/ 	.word	0x00000000
        /*082c*/ 	.word	0x00000000
        /*0830*/ 	.short	0x0101
        /*0832*/ 	.byte	0xff
	.zero		1


	//   ....[113]....
        /*0834*/ 	.word	0x00009420
        /*0838*/ 	.word	0x00000050
        /*083c*/ 	.word	0x00000000
        /*0840*/ 	.short	0x0101
        /*0842*/ 	.byte	0xff
	.zero		1


	//   ....[114]....
        /*0844*/ 	.word	0x00009ea0
        /*0848*/ 	.word	0x00000000
        /*084c*/ 	.word	0x00000100
        /*0850*/ 	.short	0x010a
        /*0852*/ 	.byte	0xff
	.zero		1


	//   ....[115]....
        /*0854*/ 	.word	0x00009f00
        /*0858*/ 	.word	0x00000000
        /*085c*/ 	.word	0x00000020
        /*0860*/ 	.short	0x010a
        /*0862*/ 	.byte	0xff
	.zero		1


	//   ....[116]....
        /*0864*/ 	.word	0x00009f60
        /*0868*/ 	.word	0x00000000
        /*086c*/ 	.word	0x00000020
        /*0870*/ 	.short	0x010a
        /*0872*/ 	.byte	0xff
	.zero		1


	//   ....[117]....
        /*0874*/ 	.word	0x00009fb0
        /*0878*/ 	.word	0x00000003
        /*087c*/ 	.word	0x00000090
        /*0880*/ 	.short	0x010a
        /*0882*/ 	.byte	0xff
	.zero		1


	//   ....[118]....
        /*0884*/ 	.word	0x0000a010
        /*0888*/ 	.word	0x00000000
        /*088c*/ 	.word	0x00000000
        /*0890*/ 	.short	0x010a
        /*0892*/ 	.byte	0xff
	.zero		1


	//   ....[119]....
        /*0894*/ 	.word	0x0000a070
        /*0898*/ 	.word	0x00000000
        /*089c*/ 	.word	0x00000000
        /*08a0*/ 	.short	0x010a
        /*08a2*/ 	.byte	0xff
	.zero		1


	//   ....[120]....
        /*08a4*/ 	.word	0x0000a0d0
        /*08a8*/ 	.word	0x00000000
        /*08ac*/ 	.word	0x00000000
        /*08b0*/ 	.short	0x010a
        /*08b2*/ 	.byte	0xff
	.zero		1


	//   ....[121]....
        /*08b4*/ 	.word	0x0000a120
        /*08b8*/ 	.word	0x00000002
        /*08bc*/ 	.word	0x000000f0
        /*08c0*/ 	.short	0x010a
        /*08c2*/ 	.byte	0xff
	.zero		1


	//   ....[122]....
        /*08c4*/ 	.word	0x0000a180
        /*08c8*/ 	.word	0x00000002
        /*08cc*/ 	.word	0x000000a0
        /*08d0*/ 	.short	0x010a
        /*08d2*/ 	.byte	0xff
	.zero		1


	//   ....[123]....
        /*08d4*/ 	.word	0x0000a1d0
        /*08d8*/ 	.word	0x00000002
        /*08dc*/ 	.word	0x00000090
        /*08e0*/ 	.short	0x010a
        /*08e2*/ 	.byte	0xff
	.zero		1


	//   ....[124]....
        /*08e4*/ 	.word	0x0000a230
        /*08e8*/ 	.word	0x00000000
        /*08ec*/ 	.word	0x000000a0
        /*08f0*/ 	.short	0x010a
        /*08f2*/ 	.byte	0xff
	.zero		1


	//   ....[125]....
        /*08f4*/ 	.word	0x0000a290
        /*08f8*/ 	.word	0x00000005
        /*08fc*/ 	.word	0x00000008
        /*0900*/ 	.short	0x010a
        /*0902*/ 	.byte	0xff
	.zero		1


	//   ....[126]....
        /*0904*/ 	.word	0x0000a370
        /*0908*/ 	.word	0x00000000
        /*090c*/ 	.word	0x00000008
        /*0910*/ 	.short	0x010a
        /*0912*/ 	.byte	0xff
	.zero		1


	//   ....[127]....
        /*0914*/ 	.word	0x0000a3c0
        /*0918*/ 	.word	0x00000000
        /*091c*/ 	.word	0x00000090
        /*0920*/ 	.short	0x010a
        /*0922*/ 	.byte	0xff
	.zero		1


	//   ....[128]....
        /*0924*/ 	.word	0x0000a420
        /*0928*/ 	.word	0x00000000
        /*092c*/ 	.word	0x000000d0
        /*0930*/ 	.short	0x010a
        /*0932*/ 	.byte	0xff
	.zero		1


	//   ....[129]....
        /*0934*/ 	.word	0x0000a480
        /*0938*/ 	.word	0x00000000
        /*093c*/ 	.word	0x00000000
        /*0940*/ 	.short	0x010a
        /*0942*/ 	.byte	0xff
	.zero		1


	//   ....[130]....
        /*0944*/ 	.word	0x0000a4e0
        /*0948*/ 	.word	0x00000000
        /*094c*/ 	.word	0x00000000
        /*0950*/ 	.short	0x010a
        /*0952*/ 	.byte	0xff
	.zero		1


	//   ....[131]....
        /*0954*/ 	.word	0x0000a540
        /*0958*/ 	.word	0x00000000
        /*095c*/ 	.word	0x00000000
        /*0960*/ 	.short	0x010a
        /*0962*/ 	.byte	0xff
	.zero		1


	//   ....[132]....
        /*0964*/ 	.word	0x0000a5a0
        /*0968*/ 	.word	0x00000000
        /*096c*/ 	.word	0x00000000
        /*0970*/ 	.short	0x010a
        /*0972*/ 	.byte	0xff
	.zero		1


	//   ....[133]....
        /*0974*/ 	.word	0x0000a600
        /*0978*/ 	.word	0x00000000
        /*097c*/ 	.word	0x00000110
        /*0980*/ 	.short	0x010a
        /*0982*/ 	.byte	0xff
	.zero		1


	//   ....[134]....
        /*0984*/ 	.word	0x0000a650
        /*0988*/ 	.word	0x0000000c
        /*098c*/ 	.word	0x00000090
        /*0990*/ 	.short	0x010a
        /*0992*/ 	.byte	0xff
	.zero		1


	//   ....[135]....
        /*0994*/ 	.word	0x0000a6b0
        /*0998*/ 	.word	0x00000000
        /*099c*/ 	.word	0x00000088
        /*09a0*/ 	.short	0x010a
        /*09a2*/ 	.byte	0xff
	.zero		1


	//   ....[136]....
        /*09a4*/ 	.word	0x0000a710
        /*09a8*/ 	.word	0x00000000
        /*09ac*/ 	.word	0x00000060
        /*09b0*/ 	.short	0x010a
        /*09b2*/ 	.byte	0xff
	.zero		1


	//   ....[137]....
        /*09b4*/ 	.word	0x0000a770
        /*09b8*/ 	.word	0x00000000
        /*09bc*/ 	.word	0x00000068
        /*09c0*/ 	.short	0x010a
        /*09c2*/ 	.byte	0xff
	.zero		1


	//   ....[138]....
        /*09c4*/ 	.word	0x0000a7d0
        /*09c8*/ 	.word	0x00000000
        /*09cc*/ 	.word	0x00000070
        /*09d0*/ 	.short	0x010a
        /*09d2*/ 	.byte	0xff
	.zero		1


	//   ....[139]....
        /*09d4*/ 	.word	0x0000a830
        /*09d8*/ 	.word	0x00000000
        /*09dc*/ 	.word	0x00000078
        /*09e0*/ 	.short	0x010a
        /*09e2*/ 	.byte	0xff
	.zero		1


	//   ....[140]....
        /*09e4*/ 	.word	0x0000a890
        /*09e8*/ 	.word	0x00000000
        /*09ec*/ 	.word	0x00000060
        /*09f0*/ 	.short	0x010a
        /*09f2*/ 	.byte	0xff
	.zero		1


	//   ....[141]....
        /*09f4*/ 	.word	0x0000a8f0
        /*09f8*/ 	.word	0x00000000
        /*09fc*/ 	.word	0x00000068
        /*0a00*/ 	.short	0x010a
        /*0a02*/ 	.byte	0xff
	.zero		1


	//   ....[142]....
        /*0a04*/ 	.word	0x0000a950
        /*0a08*/ 	.word	0x00000000
        /*0a0c*/ 	.word	0x00000070
        /*0a10*/ 	.short	0x010a
        /*0a12*/ 	.byte	0xff
	.zero		1


	//   ....[143]....
        /*0a14*/ 	.word	0x0000a9a0
        /*0a18*/ 	.word	0x00000003
        /*0a1c*/ 	.word	0x00000090
        /*0a20*/ 	.short	0x010a
        /*0a22*/ 	.byte	0xff
	.zero		1


	//   ....[144]....
        /*0a24*/ 	.word	0x0000a9f0
        /*0a28*/ 	.word	0x00000003
        /*0a2c*/ 	.word	0x00000040
        /*0a30*/ 	.short	0x010a
        /*0a32*/ 	.byte	0xff
	.zero		1


	//   ....[145]....
        /*0a34*/ 	.word	0x0000aa40
        /*0a38*/ 	.word	0x00000050
        /*0a3c*/ 	.word	0x000000b0
        /*0a40*/ 	.short	0x010a
        /*0a42*/ 	.byte	0xff
	.zero		1


	//   ....[146]....
        /*0a44*/ 	.word	0x0000aa90
        /*0a48*/ 	.word	0x00000000
        /*0a4c*/ 	.word	0x00000040
        /*0a50*/ 	.short	0x010a
        /*0a52*/ 	.byte	0xff
	.zero		1


	//   ....[147]....
        /*0a54*/ 	.word	0x0000aae0
        /*0a58*/ 	.word	0x00000000
        /*0a5c*/ 	.word	0x00000040
        /*0a60*/ 	.short	0x010a
        /*0a62*/ 	.byte	0xff
	.zero		1


	//   ....[148]....
        /*0a64*/ 	.word	0x0000ab30
        /*0a68*/ 	.word	0x00000000
        /*0a6c*/ 	.word	0x00000040
        /*0a70*/ 	.short	0x010a
        /*0a72*/ 	.byte	0xff
	.zero		1


	//----- nvinfo : EIATTR_NUM_MBARRIERS
	.align		4
.L_48:
        /*0a74*/ 	.byte	0x03, 0x38
        /*0a76*/ 	.short	0x0023


	//----- nvinfo : EIATTR_EXIT_INSTR_OFFSETS
	.align		4
        /*0a78*/ 	.byte	0x04, 0x1c
        /*0a7a*/ 	.short	(.L_50 - .L_49)


	//   ....[0]....
.L_49:
        /*0a7c*/ 	.word	0x00002b30


	//   ....[1]....
        /*0a80*/ 	.word	0x00003020


	//   ....[2]....
        /*0a84*/ 	.word	0x00003080


	//   ....[3]....
        /*0a88*/ 	.word	0x00004320


	//   ....[4]....
        /*0a8c*/ 	.word	0x00005610


	//   ....[5]....
        /*0a90*/ 	.word	0x00005650


	//   ....[6]....
        /*0a94*/ 	.word	0x00009e90


	//----- nvinfo : EIATTR_MAX_THREADS
	.align		4
.L_50:
        /*0a98*/ 	.byte	0x04, 0x05
        /*0a9a*/ 	.short	(.L_52 - .L_51)
.L_51:
        /*0a9c*/ 	.word	0x00000100
        /*0aa0*/ 	.word	0x00000001
        /*0aa4*/ 	.word	0x00000001


	//----- nvinfo : EIATTR_CRS_STACK_SIZE
	.align		4
.L_52:
        /*0aa8*/ 	.byte	0x04, 0x1e
        /*0aaa*/ 	.short	(.L_54 - .L_53)
.L_53:
        /*0aac*/ 	.word	0x00000000


	//----- nvinfo : EIATTR_CBANK_PARAM_SIZE
	.align		4
.L_54:
        /*0ab0*/ 	.byte	0x03, 0x19
        /*0ab2*/ 	.short	0x0800


	//----- nvinfo : EIATTR_PARAM_CBANK
	.align		4
        /*0ab4*/ 	.byte	0x04, 0x0a
        /*0ab6*/ 	.short	(.L_56 - .L_55)
	.align		4
.L_55:
        /*0ab8*/ 	.word	index@(.nv.constant0._ZN7cutlass13device_kernelINS_4gemm6kernel13GemmUniversalIN4cute5tupleIJiiiiEEENS1_10collective13CollectiveMmaINS1_35MainloopSm100TmaUmmaWarpSpecializedILi4ELi2ELi4ENS5_IJNS4_1CILi2EEESB_NSA_ILi1EEEEEEEENS5_IJNSA_ILi128EEENSA_ILi256EEENSA_ILi64EEEEEEaNS5_IJlSC_lEEEaSJ_NS4_8TiledMMAINS4_8MMA_AtomIJNS4_21SM100_MMA_S8_2x1SM_SSIaaiLi128ELi256ELNS4_4UMMA5MajorE0ELSO_0ELNSN_8SaturateE0EEEEEENS4_6LayoutINS5_IJSC_SC_SC_EEENS5_IJNSA_ILi0EEESU_SU_EEEEENS5_IJNS4_10UnderscoreESX_SX_EEEEENS4_28SM100_TMA_2SM_LOAD_MULTICASTENS4_14ComposedLayoutINS4_7SwizzleILi2ELi4ELi3EEENS4_18smem_ptr_flag_bitsILi8EEENSS_INS5_IJNSA_ILi8EEESH_EEENS5_IJSH_SC_EEEEEEEvNS4_8identityENS4_18SM100_TMA_2SM_LOADES1A_vS1B_EENS_8epilogue10collective18CollectiveEpilogueINS1E_23Sm100TmaWarpSpecializedILi4ELi2ELi32ELb0ELb0EEEJNS5_IJSH_SG_SH_EEENS5_IJNSS_ISH_SC_EENSS_INS5_IJNSA_ILi32EEESB_EEENS5_IJSC_SF_EEEEEEEEaSJ_aSJ_NS1E_6fusion15FusionCallbacksIS1I_NS1Q_17LinearCombinationIaiaiLNS_15FloatRoundStyleE2EEES1J_S1P_JEEENS4_5SM1004TMEM4LOAD26SM100_TMEM_LOAD_32dp32b32xENS4_13SM90_TMA_LOADENS11_INS12_ILi1ELi4ELi3EEES15_NSS_INS5_IJS16_S1L_EEENS5_IJS1L_SC_EEEEEEENS4_39AutoVectorizingCopyWithAssumedAlignmentILi128EEENS4_14SM90_TMA_STOREES25_S27_S27_EEEvvEEEEvNT_6ParamsE)
        /*0abc*/ 	.short	0x0380
        /*0abe*/ 	.short	0x0800


	//----- nvinfo : EIATTR_SW_WAR
	.align		4
.L_56:
        /*0ac0*/ 	.byte	0x04, 0x36
        /*0ac2*/ 	.short	(.L_58 - .L_57)
.L_57:
        /*0ac4*/ 	.word	0x00000008
.L_58:


//--------------------- .nv.callgraph             --------------------------
	.section	.nv.callgraph,"",@"SHT_CUDA_CALLGRAPH"
	.align	4
	.sectionentsize	8
	.align		4
        /*0000*/ 	.word	0x00000000
	.align		4
        /*0004*/ 	.word	0xffffffff
	.align		4
        /*0008*/ 	.word	index@(_ZN7cutlass13device_kernelINS_4gemm6kernel13GemmUniversalIN4cute5tupleIJiiiiEEENS1_10collective13CollectiveMmaINS1_35MainloopSm100TmaUmmaWarpSpecializedILi4ELi2ELi4ENS5_IJNS4_1CILi2EEESB_NSA_ILi1EEEEEEEENS5_IJNSA_ILi128EEENSA_ILi256EEENSA_ILi64EEEEEEaNS5_IJlSC_lEEEaSJ_NS4_8TiledMMAINS4_8MMA_AtomIJNS4_21SM100_MMA_S8_2x1SM_SSIaaiLi128ELi256ELNS4_4UMMA5MajorE0ELSO_0ELNSN_8SaturateE0EEEEEENS4_6LayoutINS5_IJSC_SC_SC_EEENS5_IJNSA_ILi0EEESU_SU_EEEEENS5_IJNS4_10UnderscoreESX_SX_EEEEENS4_28SM100_TMA_2SM_LOAD_MULTICASTENS4_14ComposedLayoutINS4_7SwizzleILi2ELi4ELi3EEENS4_18smem_ptr_flag_bitsILi8EEENSS_INS5_IJNSA_ILi8EEESH_EEENS5_IJSH_SC_EEEEEEEvNS4_8identityENS4_18SM100_TMA_2SM_LOADES1A_vS1B_EENS_8epilogue10collective18CollectiveEpilogueINS1E_23Sm100TmaWarpSpecializedILi4ELi2ELi32ELb0ELb0EEEJNS5_IJSH_SG_SH_EEENS5_IJNSS_ISH_SC_EENSS_INS5_IJNSA_ILi32EEESB_EEENS5_IJSC_SF_EEEEEEEEaSJ_aSJ_NS1E_6fusion15FusionCallbacksIS1I_NS1Q_17LinearCombinationIaiaiLNS_15FloatRoundStyleE2EEES1J_S1P_JEEENS4_5SM1004TMEM4LOAD26SM100_TMEM_LOAD_32dp32b32xENS4_13SM90_TMA_LOADENS11_INS12_ILi1ELi4ELi3EEES15_NSS_INS5_IJS16_S1L_EEENS5_IJS1L_SC_EEEEEEENS4_39AutoVectorizingCopyWithAssumedAlignmentILi128EEENS4_14SM90_TMA_STOREES25_S27_S27_EEEvvEEEEvNT_6ParamsE)
	.align		4
        /*000c*/ 	.word	index@(__assertfail)
	.align		4
        /*0010*/ 	.word	0x00000000
	.align		4
        /*0014*/ 	.word	0xfffffffe
	.align		4
        /*0018*/ 	.word	0x00000000
	.align		4
        /*001c*/ 	.word	0xfffffffd
	.align		4
        /*0020*/ 	.word	0x00000000
	.align		4
        /*0024*/ 	.word	0xfffffffc


//--------------------- .nv.constant4             --------------------------
	.section	.nv.constant4,"a",@progbits
	.align	8
	.align		8
.nv.constant4:
        /*0000*/ 	.dword	__assertfail
	.align		8
        /*0008*/ 	.dword	__unnamed_1
	.align		8
        /*0010*/ 	.dword	__unnamed_2
	.align		8
        /*0018*/ 	.dword	__unnamed_3
	.align		8
        /*0020*/ 	.dword	_ZN40_INTERNAL_367a10a8_4_k_cu_586d4825_105964cuda3std3__45__cpo5beginE
	.align		8
        /*0028*/ 	.dword	_ZN40_INTERNAL_367a10a8_4_k_cu_586d4825_105964cuda3std3__45__cpo3endE
	.align		8
        /*0030*/ 	.dword	_ZN40_INTERNAL_367a10a8_4_k_cu_586d4825_105964cuda3std3__45__cpo6cbeginE
	.align		8
        /*0038*/ 	.dword	_ZN40_INTERNAL_367a10a8_4_k_cu_586d4825_105964cuda3std3__45__cpo4cendE
	.align		8
        /*0040*/ 	.dword	_ZN40_INTERNAL_367a10a8_4_k_cu_586d4825_105964cuda3std3__442_GLOBAL__N__367a10a8_4_k_cu_586d4825_105966ignoreE
	.align		8
        /*0048*/ 	.dword	_ZN40_INTERNAL_367a10a8_4_k_cu_586d4825_105964cuda3std3__419piecewise_constructE
	.align		8
        /*0050*/ 	.dword	_ZN40_INTERNAL_367a10a8_4_k_cu_586d4825_105964cuda3std3__48in_placeE
	.align		8
        /*0058*/ 	.dword	_ZN40_INTERNAL_367a10a8_4_k_cu_586d4825_105964cuda3std6ranges3__45__cpo4swapE
	.align		8
        /*0060*/ 	.dword	_ZN40_INTERNAL_367a10a8_4_k_cu_586d4825_105964cuda3std6ranges3__45__cpo9iter_moveE
	.align		8
        /*0068*/ 	.dword	_ZN40_INTERNAL_367a10a8_4_k_cu_586d4825_105964cute7productE
	.align		8
        /*0070*/ 	.dword	_ZN40_INTERNAL_367a10a8_4_k_cu_586d4825_105964cute1_E
	.align		8
        /*0078*/ 	.dword	$str$25
	.align		8
        /*0080*/ 	.dword	$str$26
	.align		8
        /*0088*/ 	.dword	$str$27
	.align		8
        /*0090*/ 	.dword	$str$28


//--------------------- .text._ZN7cutlass13device_kernelINS_4gemm6kernel13GemmUniversalIN4cute5tupleIJiiiiEEENS1_10collective13CollectiveMmaINS1_35MainloopSm100TmaUmmaWarpSpecializedILi4ELi2ELi4ENS5_IJNS4_1CILi2EEESB_NSA_ILi1EEEEEEEENS5_IJNSA_ILi128EEENSA_ILi256EEENSA_ILi64EEEEEEaNS5_IJlSC_lEEEaSJ_NS4_8TiledMMAINS4_8MMA_AtomIJNS4_21SM100_MMA_S8_2x1SM_SSIaaiLi128ELi256ELNS4_4UMMA5MajorE0ELSO_0ELNSN_8SaturateE0EEEEEENS4_6LayoutINS5_IJSC_SC_SC_EEENS5_IJNSA_ILi0EEESU_SU_EEEEENS5_IJNS4_10UnderscoreESX_SX_EEEEENS4_28SM100_TMA_2SM_LOAD_MULTICASTENS4_14ComposedLayoutINS4_7SwizzleILi2ELi4ELi3EEENS4_18smem_ptr_flag_bitsILi8EEENSS_INS5_IJNSA_ILi8EEESH_EEENS5_IJSH_SC_EEEEEEEvNS4_8identityENS4_18SM100_TMA_2SM_LOADES1A_vS1B_EENS_8epilogue10collective18CollectiveEpilogueINS1E_23Sm100TmaWarpSpecializedILi4ELi2ELi32ELb0ELb0EEEJNS5_IJSH_SG_SH_EEENS5_IJNSS_ISH_SC_EENSS_INS5_IJNSA_ILi32EEESB_EEENS5_IJSC_SF_EEEEEEEEaSJ_aSJ_NS1E_6fusion15FusionCallbacksIS1I_NS1Q_17LinearCombinationIaiaiLNS_15FloatRoundStyleE2EEES1J_S1P_JEEENS4_5SM1004TMEM4LOAD26SM100_TMEM_LOAD_32dp32b32xENS4_13SM90_TMA_LOADENS11_INS12_ILi1ELi4ELi3EEES15_NSS_INS5_IJS16_S1L_EEENS5_IJS1L_SC_EEEEEEENS4_39AutoVectorizingCopyWithAssumedAlignmentILi128EEENS4_14SM90_TMA_STOREES25_S27_S27_EEEvvEEEEvNT_6ParamsE --------------------------
	.section	.text._ZN7cutlass13device_kernelINS_4gemm6kernel13GemmUniversalIN4cute5tupleIJiiiiEEENS1_10collective13CollectiveMmaINS1_35MainloopSm100TmaUmmaWarpSpecializedILi4ELi2ELi4ENS5_IJNS4_1CILi2EEESB_NSA_ILi1EEEEEEEENS5_IJNSA_ILi128EEENSA_ILi256EEENSA_ILi64EEEEEEaNS5_IJlSC_lEEEaSJ_NS4_8TiledMMAINS4_8MMA_AtomIJNS4_21SM100_MMA_S8_2x1SM_SSIaaiLi128ELi256ELNS4_4UMMA5MajorE0ELSO_0ELNSN_8SaturateE0EEEEEENS4_6LayoutINS5_IJSC_SC_SC_EEENS5_IJNSA_ILi0EEESU_SU_EEEEENS5_IJNS4_10UnderscoreESX_SX_EEEEENS4_28SM100_TMA_2SM_LOAD_MULTICASTENS4_14ComposedLayoutINS4_7SwizzleILi2ELi4ELi3EEENS4_18smem_ptr_flag_bitsILi8EEENSS_INS5_IJNSA_ILi8EEESH_EEENS5_IJSH_SC_EEEEEEEvNS4_8identityENS4_18SM100_TMA_2SM_LOADES1A_vS1B_EENS_8epilogue10collective18CollectiveEpilogueINS1E_23Sm100TmaWarpSpecializedILi4ELi2ELi32ELb0ELb0EEEJNS5_IJSH_SG_SH_EEENS5_IJNSS_ISH_SC_EENSS_INS5_IJNSA_ILi32EEESB_EEENS5_IJSC_SF_EEEEEEEEaSJ_aSJ_NS1E_6fusion15FusionCallbacksIS1I_NS1Q_17LinearCombinationIaiaiLNS_15FloatRoundStyleE2EEES1J_S1P_JEEENS4_5SM1004TMEM4LOAD26SM100_TMEM_LOAD_32dp32b32xENS4_13SM90_TMA_LOADENS11_INS12_ILi1ELi4ELi3EEES15_NSS_INS5_IJS16_S1L_EEENS5_IJS1L_SC_EEEEEEENS4_39AutoVectorizingCopyWithAssumedAlignmentILi128EEENS4_14SM90_TMA_STOREES25_S27_S27_EEEvvEEEEvNT_6ParamsE,"ax",@progbits
	.align	128
.text._ZN7cutlass13device_kernelINS_4gemm6kernel13GemmUniversalIN4cute5tupleIJiiiiEEENS1_10collective13CollectiveMmaINS1_35MainloopSm100TmaUmmaWarpSpecializedILi4ELi2ELi4ENS5_IJNS4_1CILi2EEESB_NSA_ILi1EEEEEEEENS5_IJNSA_ILi128EEENSA_ILi256EEENSA_ILi64EEEEEEaNS5_IJlSC_lEEEaSJ_NS4_8TiledMMAINS4_8MMA_AtomIJNS4_21SM100_MMA_S8_2x1SM_SSIaaiLi128ELi256ELNS4_4UMMA5MajorE0ELSO_0ELNSN_8SaturateE0EEEEEENS4_6LayoutINS5_IJSC_SC_SC_EEENS5_IJNSA_ILi0EEESU_SU_EEEEENS5_IJNS4_10UnderscoreESX_SX_EEEEENS4_28SM100_TMA_2SM_LOAD_MULTICASTENS4_14ComposedLayoutINS4_7SwizzleILi2ELi4ELi3EEENS4_18smem_ptr_flag_bitsILi8EEENSS_INS5_IJNSA_ILi8EEESH_EEENS5_IJSH_SC_EEEEEEEvNS4_8identityENS4_18SM100_TMA_2SM_LOADES1A_vS1B_EENS_8epilogue10collective18CollectiveEpilogueINS1E_23Sm100TmaWarpSpecializedILi4ELi2ELi32ELb0ELb0EEEJNS5_IJSH_SG_SH_EEENS5_IJNSS_ISH_SC_EENSS_INS5_IJNSA_ILi32EEESB_EEENS5_IJSC_SF_EEEEEEEEaSJ_aSJ_NS1E_6fusion15FusionCallbacksIS1I_NS1Q_17LinearCombinationIaiaiLNS_15FloatRoundStyleE2EEES1J_S1P_JEEENS4_5SM1004TMEM4LOAD26SM100_TMEM_LOAD_32dp32b32xENS4_13SM90_TMA_LOADENS11_INS12_ILi1ELi4ELi3EEES15_NSS_INS5_IJS16_S1L_EEENS5_IJS1L_SC_EEEEEEENS4_39AutoVectorizingCopyWithAssumedAlignmentILi128EEENS4_14SM90_TMA_STOREES25_S27_S27_EEEvvEEEEvNT_6ParamsE:
        .type           _ZN7cutlass13device_kernelINS_4gemm6kernel13GemmUniversalIN4cute5tupleIJiiiiEEENS1_10collective13CollectiveMmaINS1_35MainloopSm100TmaUmmaWarpSpecializedILi4ELi2ELi4ENS5_IJNS4_1CILi2EEESB_NSA_ILi1EEEEEEEENS5_IJNSA_ILi128EEENSA_ILi256EEENSA_ILi64EEEEEEaNS5_IJlSC_lEEEaSJ_NS4_8TiledMMAINS4_8MMA_AtomIJNS4_21SM100_MMA_S8_2x1SM_SSIaaiLi128ELi256ELNS4_4UMMA5MajorE0ELSO_0ELNSN_8SaturateE0EEEEEENS4_6LayoutINS5_IJSC_SC_SC_EEENS5_IJNSA_ILi0EEESU_SU_EEEEENS5_IJNS4_10UnderscoreESX_SX_EEEEENS4_28SM100_TMA_2SM_LOAD_MULTICASTENS4_14ComposedLayoutINS4_7SwizzleILi2ELi4ELi3EEENS4_18smem_ptr_flag_bitsILi8EEENSS_INS5_IJNSA_ILi8EEESH_EEENS5_IJSH_SC_EEEEEEEvNS4_8identityENS4_18SM100_TMA_2SM_LOADES1A_vS1B_EENS_8epilogue10collective18CollectiveEpilogueINS1E_23Sm100TmaWarpSpecializedILi4ELi2ELi32ELb0ELb0EEEJNS5_IJSH_SG_SH_EEENS5_IJNSS_ISH_SC_EENSS_INS5_IJNSA_ILi32EEESB_EEENS5_IJSC_SF_EEEEEEEEaSJ_aSJ_NS1E_6fusion15FusionCallbacksIS1I_NS1Q_17LinearCombinationIaiaiLNS_15FloatRoundStyleE2EEES1J_S1P_JEEENS4_5SM1004TMEM4LOAD26SM100_TMEM_LOAD_32dp32b32xENS4_13SM90_TMA_LOADENS11_INS12_ILi1ELi4ELi3EEES15_NSS_INS5_IJS16_S1L_EEENS5_IJS1L_SC_EEEEEEENS4_39AutoVectorizingCopyWithAssumedAlignmentILi128EEENS4_14SM90_TMA_STOREES25_S27_S27_EEEvvEEEEvNT_6ParamsE,@function
        .size           _ZN7cutlass13device_kernelINS_4gemm6kernel13GemmUniversalIN4cute5tupleIJiiiiEEENS1_10collective13CollectiveMmaINS1_35MainloopSm100TmaUmmaWarpSpecializedILi4ELi2ELi4ENS5_IJNS4_1CILi2EEESB_NSA_ILi1EEEEEEEENS5_IJNSA_ILi128EEENSA_ILi256EEENSA_ILi64EEEEEEaNS5_IJlSC_lEEEaSJ_NS4_8TiledMMAINS4_8MMA_AtomIJNS4_21SM100_MMA_S8_2x1SM_SSIaaiLi128ELi256ELNS4_4UMMA5MajorE0ELSO_0ELNSN_8SaturateE0EEEEEENS4_6LayoutINS5_IJSC_SC_SC_EEENS5_IJNSA_ILi0EEESU_SU_EEEEENS5_IJNS4_10UnderscoreESX_SX_EEEEENS4_28SM100_TMA_2SM_LOAD_MULTICASTENS4_14ComposedLayoutINS4_7SwizzleILi2ELi4ELi3EEENS4_18smem_ptr_flag_bitsILi8EEENSS_INS5_IJNSA_ILi8EEESH_EEENS5_IJSH_SC_EEEEEEEvNS4_8identityENS4_18SM100_TMA_2SM_LOADES1A_vS1B_EENS_8epilogue10collective18CollectiveEpilogueINS1E_23Sm100TmaWarpSpecializedILi4ELi2ELi32ELb0ELb0EEEJNS5_IJSH_SG_SH_EEENS5_IJNSS_ISH_SC_EENSS_INS5_IJNSA_ILi32EEESB_EEENS5_IJSC_SF_EEEEEEEEaSJ_aSJ_NS1E_6fusion15FusionCallbacksIS1I_NS1Q_17LinearCombinationIaiaiLNS_15FloatRoundStyleE2EEES1J_S1P_JEEENS4_5SM1004TMEM4LOAD26SM100_TMEM_LOAD_32dp32b32xENS4_13SM90_TMA_LOADENS11_INS12_ILi1ELi4ELi3EEES15_NSS_INS5_IJS16_S1L_EEENS5_IJS1L_SC_EEEEEEENS4_39AutoVectorizingCopyWithAssumedAlignmentILi128EEENS4_14SM90_TMA_STOREES25_S27_S27_EEEvvEEEEvNT_6ParamsE,(.L_x_191 - _ZN7cutlass13device_kernelINS_4gemm6kernel13GemmUniversalIN4cute5tupleIJiiiiEEENS1_10collective13CollectiveMmaINS1_35MainloopSm100TmaUmmaWarpSpecializedILi4ELi2ELi4ENS5_IJNS4_1CILi2EEESB_NSA_ILi1EEEEEEEENS5_IJNSA_ILi128EEENSA_ILi256EEENSA_ILi64EEEEEEaNS5_IJlSC_lEEEaSJ_NS4_8TiledMMAINS4_8MMA_AtomIJNS4_21SM100_MMA_S8_2x1SM_SSIaaiLi128ELi256ELNS4_4UMMA5MajorE0ELSO_0ELNSN_8SaturateE0EEEEEENS4_6LayoutINS5_IJSC_SC_SC_EEENS5_IJNSA_ILi0EEESU_SU_EEEEENS5_IJNS4_10UnderscoreESX_SX_EEEEENS4_28SM100_TMA_2SM_LOAD_MULTICASTENS4_14ComposedLayoutINS4_7SwizzleILi2ELi4ELi3EEENS4_18smem_ptr_flag_bitsILi8EEENSS_INS5_IJNSA_ILi8EEESH_EEENS5_IJSH_SC_EEEEEEEvNS4_8identityENS4_18SM100_TMA_2SM_LOADES1A_vS1B_EENS_8epilogue10collective18CollectiveEpilogueINS1E_23Sm100TmaWarpSpecializedILi4ELi2ELi32ELb0ELb0EEEJNS5_IJSH_SG_SH_EEENS5_IJNSS_ISH_SC_EENSS_INS5_IJNSA_ILi32EEESB_EEENS5_IJSC_SF_EEEEEEEEaSJ_aSJ_NS1E_6fusion15FusionCallbacksIS1I_NS1Q_17LinearCombinationIaiaiLNS_15FloatRoundStyleE2EEES1J_S1P_JEEENS4_5SM1004TMEM4LOAD26SM100_TMEM_LOAD_32dp32b32xENS4_13SM90_TMA_LOADENS11_INS12_ILi1ELi4ELi3EEES15_NSS_INS5_IJS16_S1L_EEENS5_IJS1L_SC_EEEEEEENS4_39AutoVectorizingCopyWithAssumedAlignmentILi128EEENS4_14SM90_TMA_STOREES25_S27_S27_EEEvvEEEEvNT_6ParamsE)
        .other          _ZN7cutlass13device_kernelINS_4gemm6kernel13GemmUniversalIN4cute5tupleIJiiiiEEENS1_10collective13CollectiveMmaINS1_35MainloopSm100TmaUmmaWarpSpecializedILi4ELi2ELi4ENS5_IJNS4_1CILi2EEESB_NSA_ILi1EEEEEEEENS5_IJNSA_ILi128EEENSA_ILi256EEENSA_ILi64EEEEEEaNS5_IJlSC_lEEEaSJ_NS4_8TiledMMAINS4_8MMA_AtomIJNS4_21SM100_MMA_S8_2x1SM_SSIaaiLi128ELi256ELNS4_4UMMA5MajorE0ELSO_0ELNSN_8SaturateE0EEEEEENS4_6LayoutINS5_IJSC_SC_SC_EEENS5_IJNSA_ILi0EEESU_SU_EEEEENS5_IJNS4_10UnderscoreESX_SX_EEEEENS4_28SM100_TMA_2SM_LOAD_MULTICASTENS4_14ComposedLayoutINS4_7SwizzleILi2ELi4ELi3EEENS4_18smem_ptr_flag_bitsILi8EEENSS_INS5_IJNSA_ILi8EEESH_EEENS5_IJSH_SC_EEEEEEEvNS4_8identityENS4_18SM100_TMA_2SM_LOADES1A_vS1B_EENS_8epilogue10collective18CollectiveEpilogueINS1E_23Sm100TmaWarpSpecializedILi4ELi2ELi32ELb0ELb0EEEJNS5_IJSH_SG_SH_EEENS5_IJNSS_ISH_SC_EENSS_INS5_IJNSA_ILi32EEESB_EEENS5_IJSC_SF_EEEEEEEEaSJ_aSJ_NS1E_6fusion15FusionCallbacksIS1I_NS1Q_17LinearCombinationIaiaiLNS_15FloatRoundStyleE2EEES1J_S1P_JEEENS4_5SM1004TMEM4LOAD26SM100_TMEM_LOAD_32dp32b32xENS4_13SM90_TMA_LOADENS11_INS12_ILi1ELi4ELi3EEES15_NSS_INS5_IJS16_S1L_EEENS5_IJS1L_SC_EEEEEEENS4_39AutoVectorizingCopyWithAssumedAlignmentILi128EEENS4_14SM90_TMA_STOREES25_S27_S27_EEEvvEEEEvNT_6ParamsE,@"STO_CUDA_ENTRY STV_DEFAULT"
_ZN7cutlass13device_kernelINS_4gemm6kernel13GemmUniversalIN4cute5tupleIJiiiiEEENS1_10collective13CollectiveMmaINS1_35MainloopSm100TmaUmmaWarpSpecializedILi4ELi2ELi4ENS5_IJNS4_1CILi2EEESB_NSA_ILi1EEEEEEEENS5_IJNSA_ILi128EEENSA_ILi256EEENSA_ILi64EEEEEEaNS5_IJlSC_lEEEaSJ_NS4_8TiledMMAINS4_8MMA_AtomIJNS4_21SM100_MMA_S8_2x1SM_SSIaaiLi128ELi256ELNS4_4UMMA5MajorE0ELSO_0ELNSN_8SaturateE0EEEEEENS4_6LayoutINS5_IJSC_SC_SC_EEENS5_IJNSA_ILi0EEESU_SU_EEEEENS5_IJNS4_10UnderscoreESX_SX_EEEEENS4_28SM100_TMA_2SM_LOAD_MULTICASTENS4_14ComposedLayoutINS4_7SwizzleILi2ELi4ELi3EEENS4_18smem_ptr_flag_bitsILi8EEENSS_INS5_IJNSA_ILi8EEESH_EEENS5_IJSH_SC_EEEEEEEvNS4_8identityENS4_18SM100_TMA_2SM_LOADES1A_vS1B_EENS_8epilogue10collective18CollectiveEpilogueINS1E_23Sm100TmaWarpSpecializedILi4ELi2ELi32ELb0ELb0EEEJNS5_IJSH_SG_SH_EEENS5_IJNSS_ISH_SC_EENSS_INS5_IJNSA_ILi32EEESB_EEENS5_IJSC_SF_EEEEEEEEaSJ_aSJ_NS1E_6fusion15FusionCallbacksIS1I_NS1Q_17LinearCombinationIaiaiLNS_15FloatRoundStyleE2EEES1J_S1P_JEEENS4_5SM1004TMEM4LOAD26SM100_TMEM_LOAD_32dp32b32xENS4_13SM90_TMA_LOADENS11_INS12_ILi1ELi4ELi3EEES15_NSS_INS5_IJS16_S1L_EEENS5_IJS1L_SC_EEEEEEENS4_39AutoVectorizingCopyWithAssumedAlignmentILi128EEENS4_14SM90_TMA_STOREES25_S27_S27_EEEvvEEEEvNT_6ParamsE:
[----:B------:R-:W1:Y:S01]  /*0000*/  LDC R1, c[0x0][0x37c] ;  /* 0x0000df00ff017b82 */ /* 0x000e620000000800 */
[----:B------:R-:W2:Y:S01]  /*0010*/  S2R R87, SR_TID.X ;  /* 0x0000000000577919 */ /* 0x000ea20000002100 */
[----:B------:R-:W3:Y:S06]  /*0020*/  LDCU.64 UR8, c[0x0][0x890] ;  /* 0x00011200ff0877ac */ /* 0x000eec0008000a00 */
[----:B------:R-:W4:Y:S01]  /*0030*/  S2UR UR46, SR_CgaCtaId ;  /* 0x00000000002e79c3 */ /* 0x000f220000008800 */
[----:B------:R-:W-:Y:S02]  /*0040*/  PRMT R76, RZ, 0x7610, R76 ;  /* 0x00007610ff4c7816 */ /* 0x000fe4000000004c */
[----:B------:R-:W-:Y:S01]  /*0050*/  ELECT P1, URZ, PT ;  /* 0x0000000000ff782f */ /* 0x000fe20003820000 */
[----:B---3--:R-:W-:-:S04]  /*0060*/  UISETP.NE.U32.AND UP0, UPT, UR8, URZ, UPT ;  /* 0x000000ff0800728c */ /* 0x008fc8000bf05070 */
[----:B------:R-:W-:Y:S02]  /*0070*/  UISETP.NE.AND.EX UP0, UPT, UR9, URZ, UPT, UP0 ;  /* 0x000000ff0900728c */ /* 0x000fe4000bf05300 */
[----:B----4-:R-:W-:Y:S02]  /*0080*/  ULOP3.LUT UR33, UR46, 0x1, URZ, 0xc0, !UPT ;  /* 0x000000012e217892 */ /* 0x010fe4000f8ec0ff */
[----:B------:R-:W-:Y:S01]  /*0090*/  ULOP3.LUT UR34, UR46, 0x1, URZ, 0x3c, !UPT ;  /* 0x000000012e227892 */ /* 0x000fe2000f8e3cff */
[----:B--2---:R-:W-:-:S05]  /*00a0*/  SHF.R.U32.HI R77, RZ, 0x5, R87 ;  /* 0x00000005ff4d7819 */ /* 0x004fca0000011657 */
[----:B------:R-:W2:Y:S02]  /*00b0*/  SHFL.IDX PT, R0, R77, RZ, 0x1f ;  /* 0x00001fff4d007589 */ /* 0x000ea400000e0000 */
[----:B--2---:R-:W-:Y:S01]  /*00c0*/  R2UR UR18, R0 ;  /* 0x00000000001272ca */ /* 0x004fe200000e0000 */
[----:B-1----:R-:W-:-:S14]  /*00d0*/  BRA.U UP0, `(.L_x_0) ;  /* 0x0000000100307547 */ /* 0x002fdc000b800000 */
[----:B------:R-:W1:Y:S02]  /*00e0*/  LDCU.64 UR4, c[0x0][0x888] ;  /* 0x00011100ff0477ac */ /* 0x000e640008000a00 */
[----:B-1----:R-:W-:-:S04]  /*00f0*/  UISETP.NE.U32.AND UP0, UPT, UR4, URZ, UPT ;  /* 0x000000ff0400728c */ /* 0x002fc8000bf05070 */
[----:B------:R-:W-:-:S09]  /*0100*/  UISETP.NE.AND.EX UP0, UPT, UR5, URZ, UPT, UP0 ;  /* 0x000000ff0500728c */ /* 0x000fd2000bf05300 */
[----:B------:R-:W-:Y:S05]  /*0110*/  BRA.U !UP0, `(.L_x_1) ;  /* 0x0000000108147547 */ /* 0x000fea000b800000 */
[----:B------:R-:W1:Y:S01]  /*0120*/  LDC.64 R40, c[0x0][0x888] ;  /* 0x00022200ff287b82 */ /* 0x000e620000000a00 */
[----:B------:R-:W1:Y:S02]  /*0130*/  LDCU.64 UR4, c[0x0][0x358] ;  /* 0x00006b00ff0477ac */ /* 0x000e640008000a00 */
[----:B-1----:R1:W5:Y:S01]  /*0140*/  LDG.E R40, desc[UR4][R40.64] ;  /* 0x0000000428287981 */ /* 0x002362000c1e1900 */
[----:B------:R-:W-:Y:S01]  /*0150*/  HFMA2 R76, -RZ, RZ, 0, 5.9604644775390625e-08 ;  /* 0x00000001ff4c7431 */ /* 0x000fe200000001ff */
[----:B------:R-:W-:Y:S05]  /*0160*/  BRA `(.L_x_0) ;  /* 0x00000000000c7947 */ /* 0x000fea0003800000 */
.L_x_1:
[----:B------:R-:W1:Y:S01]  /*0170*/  LDCU UR4, c[0x0][0x880] ;  /* 0x00011000ff0477ac */ /* 0x000e620008000800 */
[----:B------:R-:W-:Y:S01]  /*0180*/  HFMA2 R76, -RZ, RZ, 0, 5.9604644775390625e-08 ;  /* 0x00000001ff4c7431 */ /* 0x000fe200000001ff */
[----:B-1----:R-:W-:-:S07]  /*0190*/  MOV R40, UR4 ;  /* 0x0000000400287c02 */ /* 0x002fce0008000f00 */
.L_x_0:
[----:B------:R-:W2:Y:S02]  /*01a0*/  LDCU.64 UR4, c[0x0][0x8b0] ;  /* 0x00011600ff0477ac */ /* 0x000ea40008000a00 */
[----:B--2---:R-:W-:-:S04]  /*01b0*/  UISETP.NE.U32.AND UP0, UPT, UR4, URZ, UPT ;  /* 0x000000ff0400728c */ /* 0x004fc8000bf05070 */
[----:B------:R-:W-:-:S09]  /*01c0*/  UISETP.NE.AND.EX UP0, UPT, UR5, URZ, UPT, UP0 ;  /* 0x000000ff0500728c */ /* 0x000fd2000bf05300 */
[----:B------:R-:W-:Y:S05]  /*01d0*/  BRA.U UP0, `(.L_x_2) ;  /* 0x0000000100287547 */ /* 0x000fea000b800000 */
[----:B------:R-:W2:Y:S02]  /*01e0*/  LDCU.64 UR4, c[0x0][0x8a8] ;  /* 0x00011500ff0477ac */ /* 0x000ea40008000a00 */
[----:B--2---:R-:W-:-:S04]  /*01f0*/  UISETP.NE.U32.AND UP0, UPT, UR4, URZ, UPT ;  /* 0x000000ff0400728c */ /* 0x004fc8000bf05070 */
[----:B------:R-:W-:-:S09]  /*0200*/  UISETP.NE.AND.EX UP0, UPT, UR5, URZ, UPT, UP0 ;  /* 0x000000ff0500728c */ /* 0x000fd2000bf05300 */
[----:B------:R-:W-:Y:S05]  /*0210*/  BRA.U !UP0, `(.L_x_3) ;  /* 0x0000000108107547 */ /* 0x000fea000b800000 */
[----:B------:R-:W2:Y:S01]  /*0220*/  LDC.64 R38, c[0x0][0x8a8] ;  /* 0x00022a00ff267b82 */ /* 0x000ea20000000a00 */
[----:B------:R-:W2:Y:S02]  /*0230*/  LDCU.64 UR4, c[0x0][0x358] ;  /* 0x00006b00ff0477ac */ /* 0x000ea40008000a00 */
[----:B--2---:R2:W5:Y:S01]  /*0240*/  LDG.E R38, desc[UR4][R38.64] ;  /* 0x0000000426267981 */ /* 0x004562000c1e1900 */
[----:B------:R-:W-:Y:S05]  /*0250*/  BRA `(.L_x_2) ;  /* 0x0000000000087947 */ /* 0x000fea0003800000 */
.L_x_3:
[----:B------:R-:W2:Y:S02]  /*0260*/  LDCU UR4, c[0x0][0x8a0] ;  /* 0x00011400ff0477ac */ /* 0x000ea40008000800 */
[----:B--2---:R-:W-:Y:S02]  /*0270*/  MOV R38, UR4 ;  /* 0x0000000400267c02 */ /* 0x004fe40008000f00 */
.L_x_2:
[----:B------:R-:W-:Y:S01]  /*0280*/  IMAD.U32 R0, RZ, RZ, UR18 ;  /* 0x00000012ff007e24 */ /* 0x000fe2000f8e00ff */
[----:B------:R-:W-:Y:S04]  /*0290*/  BSSY.RECONVERGENT B0, `(.L_x_4) ;  /* 0x000000c000007945 */ /* 0x000fe80003800200 */
[C---:B------:R-:W-:Y:S02]  /*02a0*/  ISETP.NE.OR P2, PT, R0.reuse, 0x1, !P1 ;  /* 0x000000010000780c */ /* 0x040fe40004f45670 */
[----:B------:R-:W-:-:S11]  /*02b0*/  ISETP.NE.OR P0, PT, R0, 0x3, !P1 ;  /* 0x000000030000780c */ /* 0x000fd60004f05670 */
[----:B------:R-:W-:Y:S05]  /*02c0*/  @P2 BRA `(.L_x_5) ;  /* 0x0000000000202947 */ /* 0x000fea0003800000 */
[----:B------:R-:W3:Y:S02]  /*02d0*/  LDCU.64 UR4, c[0x0][0x348] ;  /* 0x00006900ff0477ac */ /* 0x000ee40008000a00 */
[----:B---3--:R-:W-:Y:S02]  /*02e0*/  UIADD3 UR6, UP1, UPT, UR4, 0x80, URZ ;  /* 0x0000008004067890 */ /* 0x008fe4000ff3e0ff */
[----:B------:R-:W-:Y:S02]  /*02f0*/  UIADD3 UR4, UP0, UPT, UR4, 0x180, URZ ;  /* 0x0000018004047890 */ /* 0x000fe4000ff1e0ff */
[----:B------:R-:W-:Y:S02]  /*0300*/  UIADD3.X UR7, UPT, UPT, URZ, UR5, URZ, UP1, !UPT ;  /* 0x00000005ff077290 */ /* 0x000fe40008ffe4ff */
[----:B------:R-:W-:-:S07]  /*0310*/  UIADD3.X UR5, UPT, UPT, URZ, UR5, URZ, UP0, !UPT ;  /* 0x00000005ff057290 */ /* 0x000fce00087fe4ff */
[----:B------:R3:W-:Y:S02]  /*0320*/  UTMACCTL.PF [UR6] ;  /* 0x00000000060079b9 */ /* 0x0007e40008040000 */
[----:B------:R3:W-:Y:S02]  /*0330*/  UTMACCTL.PF [UR4] ;  /* 0x00000000040079b9 */ /* 0x0007e40008040000 */
[----:B---3--:R-:W-:Y:S01]  /*0340*/  NOP ;  /* 0x0000000000007918 */ /* 0x008fe20000000000 */
.L_x_5:
[----:B------:R-:W-:Y:S05]  /*0350*/  BSYNC.RECONVERGENT B0 ;  /* 0x0000000000007941 */ /* 0x000fea0003800200 */
.L_x_4:
[----:B------:R-:W-:Y:S04]  /*0360*/  BSSY.RECONVERGENT B0, `(.L_x_6) ;  /* 0x000000a000007945 */ /* 0x000fe80003800200 */
        /* <DEDUP_REMOVED lines=9> */
.L_x_7:
[----:B------:R-:W-:Y:S05]  /*0400*/  BSYNC.RECONVERGENT B0 ;  /* 0x0000000000007941 */ /* 0x000fea0003800200 */
.L_x_6:
[----:B------:R-:W3:Y:S01]  /*0410*/  LDCU.64 UR4, c[0x0][0x888] ;  /* 0x00011100ff0477ac */ /* 0x000ee20008000a00 */
[----:B------:R-:W-:Y:S02]  /*0420*/  UISETP.EQ.U32.AND UP1, UPT, UR8, URZ, UPT ;  /* 0x000000ff0800728c */ /* 0x000fe4000bf22070 */
[----:B------:R-:W-:Y:S02]  /*0430*/  UPLOP3.LUT UP3, UPT, UPT, UPT, UPT, 0x80, 0x8 ;  /* 0x000000000008789c */ /* 0x000fe40003f6f070 */
[----:B---3--:R-:W-:-:S04]  /*0440*/  UISETP.NE.U32.AND UP0, UPT, UR4, URZ, UPT ;  /* 0x000000ff0400728c */ /* 0x008fc8000bf05070 */
[----:B------:R-:W-:-:S04]  /*0450*/  UISETP.NE.AND.EX UP0, UPT, UR5, URZ, UPT, UP0 ;  /* 0x000000ff0500728c */ /* 0x000fc8000bf05300 */
[----:B------:R-:W-:-:S04]  /*0460*/  UISETP.EQ.OR.EX UP2, UPT, UR9, URZ, !UP0, UP1 ;  /* 0x000000ff0900728c */ /* 0x000fc8000c742710 */
[----:B------:R-:W-:-:S06]  /*0470*/  UP2UR UR4, UPR, URZ, 0x4 ;  /* 0x00000004ff047883 */ /* 0x000fcc0008000000 */
[----:B------:R-:W-:Y:S01]  /*0480*/  MOV R79, UR4 ;  /* 0x00000004004f7c02 */ /* 0x000fe20008000f00 */
[----:B------:R-:W-:Y:S06]  /*0490*/  BRA.U !UP2, `(.L_x_8) ;  /* 0x000000010a207547 */ /* 0x000fec000b800000 */
[----:B-----5:R-:W-:Y:S01]  /*04a0*/  R2UR UR5, R40 ;  /* 0x00000000280572ca */ /* 0x020fe200000e0000 */
[----:B------:R-:W-:Y:S02]  /*04b0*/  UISETP.NE.U32.AND UP1, UPT, UR8, URZ, UPT ;  /* 0x000000ff0800728c */ /* 0x000fe4000bf25070 */
[----:B------:R-:W-:Y:S02]  /*04c0*/  USEL UR4, URZ, 0xffffffff, UP0 ;  /* 0xffffffffff047887 */ /* 0x000fe40008000000 */
[----:B------:R-:W-:-:S08]  /*04d0*/  UISETP.NE.AND.EX UP1, UPT, UR9, URZ, UPT, UP1 ;  /* 0x000000ff0900728c */ /* 0x000fd0000bf25310 */
[----:B------:R-:W-:-:S04]  /*04e0*/  UISETP.NE.AND UP0, UPT, UR5, URZ, UPT ;  /* 0x000000ff0500728c */ /* 0x000fc8000bf05270 */
[----:B------:R-:W-:-:S04]  /*04f0*/  @!UP1 USEL UR4, URZ, 0xffffffff, UP0 ;  /* 0xffffffffff049887 */ /* 0x000fc80008000000 */
[----:B------:R-:W-:-:S04]  /*0500*/  ULOP3.LUT UR4, UR4, 0x1, URZ, 0xc0, !UPT ;  /* 0x0000000104047892 */ /* 0x000fc8000f8ec0ff */
[----:B------:R-:W-:-:S11]  /*0510*/  UISETP.NE.U32.AND UP3, UPT, UR4, 0x1, UPT ;  /* 0x000000010400788c */ /* 0x000fd6000bf65070 */
.L_x_8:
[----:B------:R-:W3:Y:S01]  /*0520*/  SHFL.IDX PT, R0, R77, RZ, 0x1f ;  /* 0x00001fff4d007589 */ /* 0x000ee200000e0000 */
[----:B------:R-:W-:-:S04]  /*0530*/  UISETP.NE.AND UP0, UPT, UR18, 0x2, UPT ;  /* 0x000000021200788c */ /* 0x000fc8000bf05270 */
[----:B------:R-:W-:Y:S02]  /*0540*/  UISETP.EQ.AND UP1, UPT, UR33, URZ, !UP0 ;  /* 0x000000ff2100728c */ /* 0x000fe4000c722270 */
[----:B------:R-:W-:-:S04]  /*0550*/  USEL UR52, URZ, 0x1, UP0 ;  /* 0x00000001ff347887 */ /* 0x000fc80008000000 */
[----:B------:R-:W-:Y:S02]  /*0560*/  PLOP3.LUT P3, PT, P1, PT, UP1, 0x80, 0x8 ;  /* 0x000000000008781c */ /* 0x000fe40000f6f018 */
[----:B---3--:R-:W-:-:S13]  /*0570*/  ISETP.NE.AND P0, PT, R0, RZ, PT ;  /* 0x000000ff0000720c */ /* 0x008fda0003f05270 */
[----:B------:R-:W-:Y:S05]  /*0580*/  @P0 BRA `(.L_x_9) ;  /* 0x0000000000540947 */ /* 0x000fea0003800000 */
[----:B------:R-:W-:Y:S01]  /*0590*/  UMOV UR4, 0x400 ;  /* 0x0000040000047882 */ /* 0x000fe20000000000 */
[----:B------:R-:W-:Y:S01]  /*05a0*/  UMOV UR8, 0x1 ;  /* 0x0000000100087882 */ /* 0x000fe20000000000 */
[----:B------:R-:W-:Y:S01]  /*05b0*/  UMOV UR6, 0x2 ;  /* 0x0000000200067882 */ /* 0x000fe20000000000 */
[----:B------:R-:W-:Y:S02]  /*05c0*/  ULEA UR4, UR46, UR4, 0x18 ;  /* 0x000000042e047291 */ /* 0x000fe4000f8ec0ff */
[----:B------:R-:W-:-:S04]  /*05d0*/  UIADD3 UR8, UPT, UPT, -UR8, 0x100000, URZ ;  /* 0x0010000008087890 */ /* 0x000fc8000fffe1ff */
[----:B------:R-:W-:Y:S02]  /*05e0*/  USHF.L.U32 UR9, UR8, 0xb, URZ ;  /* 0x0000000b08097899 */ /* 0x000fe400080006ff */
[----:B------:R-:W-:Y:S02]  /*05f0*/  USHF.L.U32 UR8, UR8, 0x1, URZ ;  /* 0x0000000108087899 */ /* 0x000fe400080006ff */
[----:B------:R-:W-:-:S04]  /*0600*/  UIADD3 UR6, UPT, UPT, -UR6, 0x100000, URZ ;  /* 0x0010000006067890 */ /* 0x000fc8000fffe1ff */
[----:B------:R-:W-:Y:S02]  /*0610*/  USHF.L.U32 UR7, UR6, 0xb, URZ ;  /* 0x0000000b06077899 */ /* 0x000fe400080006ff */
[----:B------:R-:W-:Y:S01]  /*0620*/  USHF.L.U32 UR6, UR6, 0x1, URZ ;  /* 0x0000000106067899 */ /* 0x000fe200080006ff */
[----:B------:R-:W-:Y:S01]  /*0630*/  ELECT P0, URZ, PT ;  /* 0x0000000000ff782f */ /* 0x000fe20003800000 */
[----:B------:R-:W3:Y:S02]  /*0640*/  FENCE.VIEW.ASYNC.S ;  /* 0x00000000000073c6 */ /* 0x000ee40000000000 */
[----:B---3--:R3:W4:Y:S08]  /*0650*/  SYNCS.EXCH.64 URZ, [UR4], UR8 ;  /* 0x0000000804ff75b2 */ /* 0x0087300008000100 */
[----:B------:R3:W1:Y:S01]  /*0660*/  SYNCS.EXCH.64 URZ, [UR4+0x20], UR6 ;  /* 0x0000200604ff75b2 */ /* 0x0006620008000100 */
[----:B------:R3:W1:Y:S01]  /*0670*/  SYNCS.EXCH.64 URZ, [UR4+0x8], UR8 ;  /* 0x0000080804ff75b2 */ /* 0x0006620008000100 */
[----:B------:R3:W1:Y:S01]  /*0680*/  SYNCS.EXCH.64 URZ, [UR4+0x28], UR6 ;  /* 0x0000280604ff75b2 */ /* 0x0006620008000100 */
[----:B------:R3:W1:Y:S01]  /*0690*/  SYNCS.EXCH.64 URZ, [UR4+0x10], UR8 ;  /* 0x0000100804ff75b2 */ /* 0x0006620008000100 */
[----:B------:R3:W1:Y:S01]  /*06a0*/  SYNCS.EXCH.64 URZ, [UR4+0x30], UR6 ;  /* 0x0000300604ff75b2 */ /* 0x0006620008000100 */
[----:B------:R3:W1:Y:S01]  /*06b0*/  SYNCS.EXCH.64 URZ, [UR4+0x18], UR8 ;  /* 0x0000180804ff75b2 */ /* 0x0006620008000100 */
[----:B------:R3:W1:Y:S01]  /*06c0*/  SYNCS.EXCH.64 URZ, [UR4+0x38], UR6 ;  /* 0x0000380604ff75b2 */ /* 0x0006620008000100 */
[----:B------:R-:W-:Y:S01]  /*06d0*/  NOP ;  /* 0x0000000000007918 */ /* 0x000fe20000000000 */
.L_x_9:
[----:B------:R-:W2:Y:S01]  /*06e0*/  SHFL.IDX PT, R0, R77, RZ, 0x1f ;  /* 0x00001fff4d007589 */ /* 0x000ea200000e0000 */
[----:B------:R-:W-:Y:S01]  /*06f0*/  NOP ;  /* 0x0000000000007918 */ /* 0x000fe20000000000 */
[----:B--2---:R-:W-:-:S13]  /*0700*/  ISETP.NE.AND P0, PT, R0, 0x1, PT ;  /* 0x000000010000780c */ /* 0x004fda0003f05270 */
[----:B------:R-:W-:Y:S05]  /*0710*/  @P0 BRA `(.L_x_10) ;  /* 0x0000000000540947 */ /* 0x000fea0003800000 */
[----:B---3--:R-:W-:Y:S01]  /*0720*/  UMOV UR4, 0x400 ;  /* 0x0000040000047882 */ /* 0x008fe20000000000 */
        /* <DEDUP_REMOVED lines=10> */
[----:B------:R-:W2:Y:S02]  /*07d0*/  FENCE.VIEW.ASYNC.S ;  /* 0x00000000000073c6 */ /* 0x000ea40000000000 */
[----:B--2---:R2:W3:Y:S08]  /*07e0*/  SYNCS.EXCH.64 URZ, [UR4+0x40], UR8 ;  /* 0x0000400804ff75b2 */ /* 0x0044f00008000100 */
        /* <DEDUP_REMOVED lines=8> */
.L_x_10:
[----:B------:R-:W4:Y:S01]  /*0870*/  SHFL.IDX PT, R0, R77, RZ, 0x1f ;  /* 0x00001fff4d007589 */ /* 0x000f2200000e0000 */
[----:B------:R-:W-:Y:S01]  /*0880*/  NOP ;  /* 0x0000000000007918 */ /* 0x000fe20000000000 */
[----:B----4-:R-:W-:-:S13]  /*0890*/  ISETP.NE.AND P0, PT, R0, 0x3, PT ;  /* 0x000000030000780c */ /* 0x010fda0003f05270 */
[----:B------:R-:W-:Y:S05]  /*08a0*/  @P0 BRA `(.L_x_11) ;  /* 0x00000000002c0947 */ /* 0x000fea0003800000 */
[----:B--23--:R-:W-:Y:S01]  /*08b0*/  UMOV UR6, 0x400 ;  /* 0x0000040000067882 */ /* 0x00cfe20000000000 */
[----:B------:R-:W-:Y:S01]  /*08c0*/  UMOV UR4, 0x20 ;  /* 0x0000002000047882 */ /* 0x000fe20000000000 */
[----:B------:R-:W-:Y:S02]  /*08d0*/  ULEA UR6, UR46, UR6, 0x18 ;  /* 0x000000062e067291 */ /* 0x000fe4000f8ec0ff */
[----:B------:R-:W-:-:S04]  /*08e0*/  UIADD3 UR4, UPT, UPT, -UR4, 0x100000, URZ ;  /* 0x0010000004047890 */ /* 0x000fc8000fffe1ff */
[----:B------:R-:W-:Y:S02]  /*08f0*/  USHF.L.U32 UR5, UR4, 0xb, URZ ;  /* 0x0000000b04057899 */ /* 0x000fe400080006ff */
[----:B------:R-:W-:Y:S01]  /*0900*/  USHF.L.U32 UR4, UR4, 0x1, URZ ;  /* 0x0000000104047899 */ /* 0x000fe200080006ff */
[----:B------:R-:W-:Y:S01]  /*0910*/  ELECT P0, URZ, PT ;  /* 0x0000000000ff782f */ /* 0x000fe20003800000 */
[----:B------:R-:W2:Y:S10]  /*0920*/  FENCE.VIEW.ASYNC.S ;  /* 0x00000000000073c6 */ /* 0x000eb40000000000 */
[----:B--2---:R4:W2:Y:S01]  /*0930*/  SYNCS.EXCH.64 URZ, [UR6+0x80], UR4 ;  /* 0x0000800406ff75b2 */ /* 0x0048a20008000100 */
[----:B------:R4:W3:Y:S02]  /*0940*/  SYNCS.EXCH.64 URZ, [UR6+0x88], UR4 ;  /* 0x0000880406ff75b2 */ /* 0x0008e40008000100 */
[----:B----4-:R-:W-:Y:S01]  /*0950*/  NOP ;  /* 0x0000000000007918 */ /* 0x010fe20000000000 */
.L_x_11:
[----:B------:R-:W4:Y:S01]  /*0960*/  SHFL.IDX PT, R0, R77, RZ, 0x1f ;  /* 0x00001fff4d007589 */ /* 0x000f2200000e0000 */
[----:B------:R-:W-:Y:S01]  /*0970*/  NOP ;  /* 0x0000000000007918 */ /* 0x000fe20000000000 */
[----:B----4-:R-:W-:-:S13]  /*0980*/  ISETP.NE.AND P0, PT, R0, 0x4, PT ;  /* 0x000000040000780c */ /* 0x010fda0003f05270 */
[----:B------:R-:W-:Y:S05]  /*0990*/  @P0 BRA `(.L_x_12) ;  /* 0x0000000000480947 */ /* 0x000fea0003800000 */
[----:B--23--:R-:W-:Y:S01]  /*09a0*/  UMOV UR4, 0x3a0 ;  /* 0x000003a000047882 */ /* 0x00cfe20000000000 */
[----:B------:R-:W-:Y:S01]  /*09b0*/  UMOV UR6, 0x400 ;  /* 0x0000040000067882 */ /* 0x000fe20000000000 */
[----:B------:R-:W-:Y:S01]  /*09c0*/  USEL UR4, UR4, 0x320, UP3 ;  /* 0x0000032004047887 */ /* 0x000fe20009800000 */
        /* <DEDUP_REMOVED lines=10> */
[----:B--2---:R4:W2:Y:S08]  /*0a70*/  SYNCS.EXCH.64 URZ, [UR6+0x90], UR8 ;  /* 0x0000900806ff75b2 */ /* 0x0048b00008000100 */
[----:B------:R4:W3:Y:S01]  /*0a80*/  SYNCS.EXCH.64 URZ, [UR6+0xa0], UR4 ;  /* 0x0000a00406ff75b2 */ /* 0x0008e20008000100 */
[----:B------:R4:W1:Y:S01]  /*0a90*/  SYNCS.EXCH.64 URZ, [UR6+0x98], UR8 ;  /* 0x0000980806ff75b2 */ /* 0x0008620008000100 */
[----:B------:R4:W1:Y:S02]  /*0aa0*/  SYNCS.EXCH.64 URZ, [UR6+0xa8], UR4 ;  /* 0x0000a80406ff75b2 */ /* 0x0008640008000100 */
[----:B----4-:R-:W-:Y:S01]  /*0ab0*/  NOP ;  /* 0x0000000000007918 */ /* 0x010fe20000000000 */
.L_x_12:
[----:B------:R-:W4:Y:S01]  /*0ac0*/  SHFL.IDX PT, R0, R77, RZ, 0x1f ;  /* 0x00001fff4d007589 */ /* 0x000f2200000e0000 */
[----:B------:R-:W-:Y:S01]  /*0ad0*/  NOP ;  /* 0x0000000000007918 */ /* 0x000fe20000000000 */
[----:B----4-:R-:W-:-:S13]  /*0ae0*/  ISETP.NE.AND P0, PT, R0, 0x5, PT ;  /* 0x000000050000780c */ /* 0x010fda0003f05270 */
[----:B------:R-:W-:Y:S05]  /*0af0*/  @P0 BRA `(.L_x_13) ;  /* 0x0000000000540947 */ /* 0x000fea0003800000 */
[----:B--23--:R-:W-:Y:S01]  /*0b00*/  UMOV UR4, 0x400 ;  /* 0x0000040000047882 */ /* 0x00cfe20000000000 */
        /* <DEDUP_REMOVED lines=14> */
[----:B------:R4:W1:Y:S01]  /*0bf0*/  SYNCS.EXCH.64 URZ, [UR4+0xd8], UR8 ;  /* 0x0000d80804ff75b2 */ /* 0x0008620008000100 */
[----:B------:R4:W1:Y:S01]  /*0c00*/  SYNCS.EXCH.64 URZ, [UR4+0xc0], UR6 ;  /* 0x0000c00604ff75b2 */ /* 0x0008620008000100 */
[----:B------:R4:W1:Y:S01]  /*0c10*/  SYNCS.EXCH.64 URZ, [UR4+0xe0], UR8 ;  /* 0x0000e00804ff75b2 */ /* 0x0008620008000100 */
[----:B------:R4:W1:Y:S01]  /*0c20*/  SYNCS.EXCH.64 URZ, [UR4+0xc8], UR6 ;  /* 0x0000c80604ff75b2 */ /* 0x0008620008000100 */
[----:B------:R4:W1:Y:S02]  /*0c30*/  SYNCS.EXCH.64 URZ, [UR4+0xe8], UR8 ;  /* 0x0000e80804ff75b2 */ /* 0x0008640008000100 */
[----:B----4-:R-:W-:Y:S01]  /*0c40*/  NOP ;  /* 0x0000000000007918 */ /* 0x010fe20000000000 */
.L_x_13:
[----:B------:R-:W4:Y:S01]  /*0c50*/  SHFL.IDX PT, R0, R77, RZ, 0x1f ;  /* 0x00001fff4d007589 */ /* 0x000f2200000e0000 */
[----:B------:R-:W-:Y:S01]  /*0c60*/  ISETP.NE.OR P1, PT, RZ, UR18, !P1 ;  /* 0x00000012ff007c0c */ /* 0x000fe2000cf25670 */
        /* <DEDUP_REMOVED lines=12> */
[----:B------:R4:W3:Y:S01]  /*0d30*/  SYNCS.EXCH.64 URZ, [UR4+0x100], UR6 ;  /* 0x0001000604ff75b2 */ /* 0x0008e20008000100 */
[----:B------:R4:W1:Y:S01]  /*0d40*/  SYNCS.EXCH.64 URZ, [UR4+0xf8], UR6 ;  /* 0x0000f80604ff75b2 */ /* 0x0008620008000100 */
[----:B------:R4:W1:Y:S02]  /*0d50*/  SYNCS.EXCH.64 URZ, [UR4+0x108], UR6 ;  /* 0x0001080604ff75b2 */ /* 0x0008640008000100 */
[----:B----4-:R-:W-:Y:S01]  /*0d60*/  NOP ;  /* 0x0000000000007918 */ /* 0x010fe20000000000 */
.L_x_14:
[----:B------:R-:W-:Y:S01]  /*0d70*/  VOTEU.ALL UP0, P1 ;  /* 0x0000000000ff7886 */ /* 0x000fe20000800000 */
[----:B--23--:R-:W-:Y:S01]  /*0d80*/  UMOV UR4, 0x20 ;  /* 0x0000002000047882 */ /* 0x00cfe20000000000 */
[----:B------:R-:W2:Y:S01]  /*0d90*/  LDCU UR7, c[0x0][0x36c] ;  /* 0x00006d80ff0777ac */ /* 0x000ea20008000800 */
[----:B------:R-:W-:Y:S01]  /*0da0*/  NOP ;  /* 0x0000000000007918 */ /* 0x000fe20000000000 */
[----:B------:R-:W-:Y:S01]  /*0db0*/  LOP3.LUT R0, R87, 0x1f, RZ, 0xc0, !PT ;  /* 0x0000001f57007812 */ /* 0x000fe200078ec0ff */
[----:B------:R-:W-:Y:S01]  /*0dc0*/  @!UP0 UMOV UR6, 0x400 ;  /* 0x0000040000068882 */ /* 0x000fe20000000000 */
[----:B------:R-:W-:-:S04]  /*0dd0*/  @!UP0 UIADD3 UR4, UPT, UPT, -UR4, 0x100000, URZ ;  /* 0x0010000004048890 */ /* 0x000fc8000fffe1ff */
[----:B------:R-:W-:Y:S02]  /*0de0*/  @!UP0 USHF.L.U32 UR5, UR4, 0xb, URZ ;  /* 0x0000000b04058899 */ /* 0x000fe400080006ff */
[----:B------:R-:W-:Y:S02]  /*0df0*/  @!UP0 USHF.L.U32 UR4, UR4, 0x1, URZ ;  /* 0x0000000104048899 */ /* 0x000fe400080006ff */
[----:B------:R-:W-:Y:S01]  /*0e00*/  @!UP0 ULEA UR6, UR46, UR6, 0x18 ;  /* 0x000000062e068291 */ /* 0x000fe2000f8ec0ff */
[----:B------:R-:W-:Y:S01]  /*0e10*/  VOTEU.ALL UP0, P1 ;  /* 0x0000000000ff7886 */ /* 0x000fe20000800000 */
[----:B------:R-:W-:Y:S02]  /*0e20*/  UISETP.NE.AND UP4, UPT, UR18, URZ, UPT ;  /* 0x000000ff1200728c */ /* 0x000fe4000bf85270 */
[----:B--2---:R-:W-:Y:S01]  /*0e30*/  UISETP.EQ.U32.AND UP5, UPT, UR7, 0x1, UPT ;  /* 0x000000010700788c */ /* 0x004fe2000bfa2070 */
[----:B------:R-:W2:Y:S07]  /*0e40*/  FENCE.VIEW.ASYNC.S ;  /* 0x00000000000073c6 */ /* 0x000eae0000000000 */
[----:B--2---:R2:W3:Y:S01]  /*0e50*/  @!UP0 SYNCS.EXCH.64 URZ, [UR6+0x110], UR4 ;  /* 0x0001100406ff85b2 */ /* 0x0044e20008000100 */
[----:B------:R-:W-:Y:S05]  /*0e60*/  BRA.U !UP5, `(.L_x_15) ;  /* 0x000000010d087547 */ /* 0x000fea000b800000 */
[----:B-1-3--:R-:W-:Y:S01]  /*0e70*/  UCGABAR_ARV ;  /* 0x00000000000079c7 */ /* 0x00afe20008000000 */
[----:B------:R-:W-:Y:S05]  /*0e80*/  BRA `(.L_x_16) ;  /* 0x0000000000047947 */ /* 0x000fea0003800000 */
.L_x_15:
[----:B-1-3--:R-:W-:Y:S01]  /*0e90*/  NOP ;  /* 0x0000000000007918 */ /* 0x00afe20000000000 */
.L_x_16:
[----:B------:R-:W1:Y:S01]  /*0ea0*/  S2UR UR28, SR_CTAID.X ;  /* 0x00000000001c79c3 */ /* 0x000e620000002500 */
[----:B------:R-:W-:-:S05]  /*0eb0*/  CS2R.32 R78, SR_CgaSize ;  /* 0x00000000004e7805 */ /* 0x000fca0000008a00 */
[----:B------:R-:W-:-:S05]  /*0ec0*/  IMAD R78, R78, -0xa0, RZ ;  /* 0xffffff604e4e7824 */ /* 0x000fca00078e02ff */
[----:B--2---:R-:W-:-:S14]  /*0ed0*/  R2UR UR5, R78 ;  /* 0x000000004e0572ca */ /* 0x004fdc00000e0000 */
[----:B------:R-:W2:Y:S01]  /*0ee0*/  LDCU UR5, c[0x0][UR5+0x2b0] ;  /* 0x00005600050577ac */ /* 0x000ea20008000800 */
[----:B------:R-:W-:-:S05]  /*0ef0*/  CS2R.32 R78, SR_CgaSize ;  /* 0x00000000004e7805 */ /* 0x000fca0000008a00 */
[----:B------:R-:W-:-:S05]  /*0f00*/  IMAD R78, R78, -0xa0, RZ ;  /* 0xffffff604e4e7824 */ /* 0x000fca00078e02ff */
[----:B------:R-:W-:-:S14]  /*0f10*/  R2UR UR4, R78 ;  /* 0x000000004e0472ca */ /* 0x000fdc00000e0000 */
[----:B------:R-:W3:Y:S01]  /*0f20*/  LDCU UR4, c[0x0][UR4+0x2b4] ;  /* 0x00005680040477ac */ /* 0x000ee20008000800 */
[----:B------:R-:W4:Y:S01]  /*0f30*/  S2UR UR7, SR_CTAID.Y ;  /* 0x00000000000779c3 */ /* 0x000f220000002600 */
[----:B------:R-:W-:-:S05]  /*0f40*/  CS2R.32 R78, SR_CgaSize ;  /* 0x00000000004e7805 */ /* 0x000fca0000008a00 */
[----:B------:R-:W-:-:S05]  /*0f50*/  IMAD R78, R78, -0xa0, RZ ;  /* 0xffffff604e4e7824 */ /* 0x000fca00078e02ff */
[----:B------:R-:W-:-:S14]  /*0f60*/  R2UR UR8, R78 ;  /* 0x000000004e0872ca */ /* 0x000fdc00000e0000 */
[----:B------:R-:W3:Y:S01]  /*0f70*/  LDCU UR8, c[0x0][UR8+0x2a0] ;  /* 0x00005400080877ac */ /* 0x000ee20008000800 */
[----:B------:R-:W-:Y:S01]  /*0f80*/  UISETP.GT.U32.AND UP0, UPT, UR33, 0xffff, UPT ;  /* 0x0000ffff2100788c */ /* 0x000fe2000bf04070 */
[----:B------:R-:W3:Y:S01]  /*0f90*/  LDCU UR19, c[0x0][0xb24] ;  /* 0x00016480ff1377ac */ /* 0x000ee20008000800 */
[----:B------:R-:W1:Y:S01]  /*0fa0*/  S2UR UR36, SR_CTAID.Z ;  /* 0x00000000002479c3 */ /* 0x000e620000002700 */
[----:B------:R-:W-:-:S05]  /*0fb0*/  CS2R.32 R78, SR_CgaSize ;  /* 0x00000000004e7805 */ /* 0x000fca0000008a00 */
[----:B------:R-:W-:-:S05]  /*0fc0*/  IMAD R78, R78, -0xa0, RZ ;  /* 0xffffff604e4e7824 */ /* 0x000fca00078e02ff */
[----:B------:R-:W-:-:S14]  /*0fd0*/  R2UR UR63, R78 ;  /* 0x000000004e3f72ca */ /* 0x000fdc00000e0000 */
[----:B------:R-:W3:Y:S01]  /*0fe0*/  LDCU UR63, c[0x0][UR63+0x2a4] ;  /* 0x000054803f3f77ac */ /* 0x000ee20008000800 */
[----:B------:R-:W-:Y:S01]  /*0ff0*/  USHF.L.U32 UR24, UR46, 0xa, URZ ;  /* 0x0000000a2e187899 */ /* 0x000fe200080006ff */
[----:B-1----:R-:W-:Y:S01]  /*1000*/  I2FP.F32.U32 R3, UR28 ;  /* 0x0000001c00037c45 */ /* 0x002fe20008201000 */
[----:B------:R-:W-:Y:S01]  /*1010*/  UMOV UR29, 0x5 ;  /* 0x00000005001d7882 */ /* 0x000fe20000000000 */
[----:B------:R-:W1:Y:S03]  /*1020*/  LDCU UR45, c[0x0][0xb24] ;  /* 0x00016480ff2d77ac */ /* 0x000e660008000800 */
[----:B--2---:R-:W-:Y:S01]  /*1030*/  FMUL R3, R3, UR5 ;  /* 0x0000000503037c20 */ /* 0x004fe20008400000 */
[----:B------:R-:W-:Y:S01]  /*1040*/  USEL UR5, UR33, 0xffff, !UP0 ;  /* 0x0000ffff21057887 */ /* 0x000fe2000c000000 */
[----:B----4-:R-:W-:Y:S01]  /*1050*/  I2FP.F32.U32 R2, UR7 ;  /* 0x0000000700027c45 */ /* 0x010fe20008201000 */
[----:B------:R-:W2:Y:S03]  /*1060*/  LDCU UR27, c[0x0][0xb30] ;  /* 0x00016600ff1b77ac */ /* 0x000ea60008000800 */
[----:B------:R-:W4:Y:S01]  /*1070*/  F2I.U32.TRUNC.NTZ R3, R3 ;  /* 0x0000000300037305 */ /* 0x000f22000020f000 */
[----:B---3--:R-:W-:Y:S01]  /*1080*/  FMUL R2, R2, UR4 ;  /* 0x0000000402027c20 */ /* 0x008fe20008400000 */
[----:B------:R-:W-:-:S02]  /*1090*/  ULOP3.LUT UR25, UR5, 0xffff, URZ, 0xc0, !UPT ;  /* 0x0000ffff05197892 */ /* 0x000fc4000f8ec0ff */
[----:B------:R-:W-:Y:S01]  /*10a0*/  UISETP.GE.AND UP2, UPT, UR19, 0x1, UPT ;  /* 0x000000011300788c */ /* 0x000fe2000bf46270 */
[----:B------:R-:W-:-:S03]  /*10b0*/  UMOV UR30, UR7 ;  /* 0x00000007001e7c82 */ /* 0x000fc60008000000 */
[----:B------:R-:W3:Y:S01]  /*10c0*/  F2I.U32.TRUNC.NTZ R2, R2 ;  /* 0x0000000200027305 */ /* 0x000ee2000020f000 */
[----:B------:R-:W-:Y:S01]  /*10d0*/  UMOV UR20, UR28 ;  /* 0x0000001c00147c82 */ /* 0x000fe20008000000 */
[----:B----4-:R-:W-:Y:S02]  /*10e0*/  R2UR UR4, R3 ;  /* 0x00000000030472ca */ /* 0x010fe400000e0000 */
[----:B------:R-:W-:Y:S02]  /*10f0*/  PRMT R3, RZ, 0x7610, R3 ;  /* 0x00007610ff037816 */ /* 0x000fe40000000003 */
[----:B---3--:R-:W-:Y:S02]  /*1100*/  R2UR UR6, R2 ;  /* 0x00000000020672ca */ /* 0x008fe400000e0000 */
[----:B------:R-:W-:-:S07]  /*1110*/  PRMT R2, RZ, 0x7610, R2 ;  /* 0x00007610ff027816 */ /* 0x000fce0000000002 */
[----:B------:R-:W-:-:S04]  /*1120*/  UIADD3 UR5, UPT, UPT, -UR4, URZ, URZ ;  /* 0x000000ff04057290 */ /* 0x000fc8000fffe1ff */
[----:B------:R-:W-:Y:S02]  /*1130*/  UIMAD UR5, UR8, UR5, UR28 ;  /* 0x00000005080572a4 */ /* 0x000fe4000f8e021c */
[----:B------:R-:W-:-:S04]  /*1140*/  UIADD3 UR4, UPT, UPT, -UR6, URZ, URZ ;  /* 0x000000ff06047290 */ /* 0x000fc8000fffe1ff */
[----:B------:R-:W-:Y:S01]  /*1150*/  IMAD.U32 R78, RZ, RZ, UR5 ;  /* 0x00000005ff4e7e24 */ /* 0x000fe2000f8e00ff */
[----:B------:R-:W-:Y:S01]  /*1160*/  UIMAD UR63, UR63, UR4, UR7 ;  /* 0x000000043f3f72a4 */ /* 0x000fe2000f8e0207 */
[----:B-12---:R-:W-:Y:S11]  /*1170*/  BRA.U UP4, `(.L_x_17) ;  /* 0x0000000104407547 */ /* 0x006ff6000b800000 */
[----:B------:R-:W-:-:S13]  /*1180*/  R2UR UR4, R78 ;  /* 0x000000004e0472ca */ /* 0x000fda00000e0000 */
[----:B------:R-:W-:Y:S02]  /*1190*/  UISETP.GT.U32.AND UP0, UPT, UR4, 0x1, UPT ;  /* 0x000000010400788c */ /* 0x000fe4000bf04070 */
[----:B------:R-:W-:Y:S02]  /*11a0*/  ULOP3.LUT UR4, UR4, 0xfffffffe, URZ, 0xc0, !UPT ;  /* 0xfffffffe04047892 */ /* 0x000fe4000f8ec0ff */
[----:B------:R-:W-:Y:S02]  /*11b0*/  UISETP.NE.AND UP1, UPT, UR63, URZ, UP0 ;  /* 0x000000ff3f00728c */ /* 0x000fe40008725270 */
[----:B------:R-:W-:Y:S02]  /*11c0*/  UISETP.NE.AND UP0, UPT, UR63, 0x1, UP0 ;  /* 0x000000013f00788c */ /* 0x000fe40008705270 */
[----:B------:R-:W-:Y:S02]  /*11d0*/  USEL UR7, URZ, 0x1, UP1 ;  /* 0x00000001ff077887 */ /* 0x000fe40008800000 */
[----:B------:R-:W-:-:S02]  /*11e0*/  USEL UR6, URZ, 0x4, UP0 ;  /* 0x00000004ff067887 */ /* 0x000fc40008000000 */
[----:B------:R-:W-:Y:S02]  /*11f0*/  USEL UR5, URZ, 0x2, UP1 ;  /* 0x00000002ff057887 */ /* 0x000fe40008800000 */
[----:B------:R-:W-:Y:S02]  /*1200*/  ULEA UR4, UR63, UR4, 0x1 ;  /* 0x000000043f047291 */ /* 0x000fe4000f8e08ff */
[----:B------:R-:W-:Y:S02]  /*1210*/  USEL UR8, URZ, 0x8, UP0 ;  /* 0x00000008ff087887 */ /* 0x000fe40008000000 */
[----:B------:R-:W-:-:S03]  /*1220*/  UIADD3 UR5, UPT, UPT, UR5, UR6, UR7 ;  /* 0x0000000605057290 */ /* 0x000fc6000fffe007 */
[----:B------:R-:W-:Y:S01]  /*1230*/  UMOV UR6, 0x3 ;  /* 0x0000000300067882 */ /* 0x000fe20000000000 */
[----:B------:R-:W-:Y:S02]  /*1240*/  UIADD3 UR5, UPT, UPT, UR5, UR8, URZ ;  /* 0x0000000805057290 */ /* 0x000fe4000fffe0ff */
[----:B------:R-:W-:-:S04]  /*1250*/  USHF.L.U32 UR4, UR6, UR4, URZ ;  /* 0x0000000406047299 */ /* 0x000fc800080006ff */
[----:B------:R-:W-:Y:S02]  /*1260*/  MOV R3, UR5 ;  /* 0x0000000500037c02 */ /* 0x000fe40008000f00 */
[----:B------:R-:W-:Y:S02]  /*1270*/  IMAD.U32 R2, RZ, RZ, UR4 ;  /* 0x00000004ff027e24 */ /* 0x000fe4000f8e00ff */
.L_x_17:
[----:B------:R-:W-:Y:S05]  /*1280*/  BRA.U !UP2, `(.L_x_18) ;  /* 0x000000010ad47547 */ /* 0x000fea000b800000 */
[----:B------:R-:W1:Y:S01]  /*1290*/  LDCU.128 UR20, c[0x0][0xb10] ;  /* 0x00016200ff1477ac */ /* 0x000e620008000c00 */
[----:B------:R-:W2:Y:S01]  /*12a0*/  LDCU UR6, c[0x0][0x370] ;  /* 0x00006e00ff0677ac */ /* 0x000ea20008000800 */
[----:B------:R-:W3:Y:S01]  /*12b0*/  LDCU UR5, c[0x0][0x374] ;  /* 0x00006e80ff0577ac */ /* 0x000ee20008000800 */
[----:B------:R-:W4:Y:S01]  /*12c0*/  LDCU UR26, c[0x0][0xb0c] ;  /* 0x00016180ff1a77ac */ /* 0x000f220008000800 */
[----:B------:R-:W4:Y:S01]  /*12d0*/  LDCU UR4, c[0x0][0xb20] ;  /* 0x00016400ff0477ac */ /* 0x000f220008000800 */
[----:B------:R-:W4:Y:S01]  /*12e0*/  LDCU.64 UR8, c[0x0][0xb28] ;  /* 0x00016500ff0877ac */ /* 0x000f220008000a00 */
[----:B-1----:R-:W-:Y:S02]  /*12f0*/  UISETP.NE.AND UP0, UPT, UR22, 0x1, UPT ;  /* 0x000000011600788c */ /* 0x002fe4000bf05270 */
[----:B---3--:R-:W-:Y:S02]  /*1300*/  UIMAD.WIDE.U32 UR10, UR5, UR23, URZ ;  /* 0x00000017050a72a5 */ /* 0x008fe4000f8e00ff */
[----:B--2---:R-:W-:-:S02]  /*1310*/  UIMAD.WIDE.U32 UR12, UR6, UR20, URZ ;  /* 0x00000014060c72a5 */ /* 0x004fc4000f8e00ff */
[----:B----4-:R-:W-:Y:S02]  /*1320*/  UISETP.NE.AND UP1, UPT, UR26, 0x1, UPT ;  /* 0x000000011a00788c */ /* 0x010fe4000bf25270 */
[----:B------:R-:W-:Y:S01]  /*1330*/  UISETP.NE.AND UP2, UPT, UR19, 0x1, UPT ;  /* 0x000000011300788c */ /* 0x000fe2000bf45270 */
[----:B------:R-:W-:Y:S02]  /*1340*/  UMOV UR10, UR11 ;  /* 0x0000000b000a7c82 */ /* 0x000fe40008000000 */
[----:B------:R-:W-:Y:S01]  /*1350*/  UMOV UR12, UR13 ;  /* 0x0000000d000c7c82 */ /* 0x000fe20008000000 */
[----:B------:R-:W-:Y:S02]  /*1360*/  @UP0 USHF.R.U32.HI UR5, URZ, UR4, UR10 ;  /* 0x00000004ff050299 */ /* 0x000fe4000801160a */
[----:B------:R-:W-:Y:S02]  /*1370*/  UIMAD.WIDE.U32 UR16, UR30, UR23, URZ ;  /* 0x000000171e1072a5 */ /* 0x000fe4000f8e00ff */
[----:B------:R-:W-:-:S02]  /*1380*/  UIMAD.WIDE.U32 UR10, UR5, UR8, URZ ;  /* 0x00000008050a72a5 */ /* 0x000fc4000f8e00ff */
[----:B------:R-:W-:Y:S02]  /*1390*/  @UP1 USHF.R.U32.HI UR6, URZ, UR21, UR12 ;  /* 0x00000015ff061299 */ /* 0x000fe4000801160c */
[----:B------:R-:W-:Y:S02]  /*13a0*/  UIMAD.WIDE.U32 UR14, UR28, UR20, URZ ;  /* 0x000000141c0e72a5 */ /* 0x000fe4000f8e00ff */
[----:B------:R-:W-:Y:S01]  /*13b0*/  UIMAD.WIDE.U32 UR12, UR6, UR8, URZ ;  /* 0x00000008060c72a5 */ /* 0x000fe2000f8e00ff */
[----:B------:R-:W-:Y:S01]  /*13c0*/  UMOV UR16, UR17 ;  /* 0x0000001100107c82 */ /* 0x000fe20008000000 */
[----:B------:R-:W-:Y:S01]  /*13d0*/  UMOV UR10, UR11 ;  /* 0x0000000b000a7c82 */ /* 0x000fe20008000000 */
[----:B------:R-:W-:Y:S02]  /*13e0*/  USHF.R.U32.HI UR16, URZ, UR4, UR16 ;  /* 0x00000004ff107299 */ /* 0x000fe40008011610 */
[----:B------:R-:W-:Y:S02]  /*13f0*/  @UP2 USHF.R.U32.HI UR5, URZ, UR9, UR10 ;  /* 0x00000009ff052299 */ /* 0x000fe4000801160a */
[----:B------:R-:W-:Y:S01]  /*1400*/  UMOV UR7, UR13 ;  /* 0x0000000d00077c82 */ /* 0x000fe20008000000 */
[----:B------:R-:W-:Y:S01]  /*1410*/  UMOV UR14, UR15 ;  /* 0x0000000f000e7c82 */ /* 0x000fe20008000000 */
[----:B------:R-:W-:-:S02]  /*1420*/  @UP2 USHF.R.U32.HI UR6, URZ, UR9, UR7 ;  /* 0x00000009ff062299 */ /* 0x000fc40008011607 */
[----:B------:R-:W-:Y:S02]  /*1430*/  USHF.R.U32.HI UR14, URZ, UR21, UR14 ;  /* 0x00000015ff0e7299 */ /* 0x000fe4000801160e */
[----:B------:R-:W-:Y:S02]  /*1440*/  USEL UR4, UR30, UR16, !UP0 ;  /* 0x000000101e047287 */ /* 0x000fe4000c000000 */
[----:B------:R-:W-:Y:S02]  /*1450*/  UIMAD UR7, UR5, UR19, URZ ;  /* 0x00000013050772a4 */ /* 0x000fe4000f8e02ff */
[----:B------:R-:W-:Y:S02]  /*1460*/  USEL UR5, UR28, UR14, !UP1 ;  /* 0x0000000e1c057287 */ /* 0x000fe4000c800000 */
[----:B------:R-:W-:Y:S02]  /*1470*/  UIMAD UR12, UR6, UR19, URZ ;  /* 0x00000013060c72a4 */ /* 0x000fe4000f8e02ff */
[----:B------:R-:W-:-:S02]  /*1480*/  UISETP.GE.AND UP0, UPT, UR4, UR7, UPT ;  /* 0x000000070400728c */ /* 0x000fc4000bf06270 */
[----:B------:R-:W-:Y:S02]  /*1490*/  UIMAD.WIDE.U32 UR10, UR4, UR8, URZ ;  /* 0x00000008040a72a5 */ /* 0x000fe4000f8e00ff */
[----:B------:R-:W-:Y:S02]  /*14a0*/  UISETP.GE.OR UP0, UPT, UR5, UR12, UP0 ;  /* 0x0000000c0500728c */ /* 0x000fe40008706670 */
[----:B------:R-:W-:Y:S02]  /*14b0*/  UIMAD.WIDE.U32 UR12, UR5, UR8, URZ ;  /* 0x00000008050c72a5 */ /* 0x000fe4000f8e00ff */
[----:B------:R-:W-:Y:S01]  /*14c0*/  UIADD3 UR10, UPT, UPT, -UR4, URZ, URZ ;  /* 0x000000ff040a7290 */ /* 0x000fe2000fffe1ff */
[----:B------:R-:W-:Y:S01]  /*14d0*/  UMOV UR8, UR11 ;  /* 0x0000000b00087c82 */ /* 0x000fe20008000000 */
[----:B------:R-:W-:Y:S02]  /*14e0*/  UIADD3 UR20, UPT, UPT, -UR5, URZ, URZ ;  /* 0x000000ff05147290 */ /* 0x000fe4000fffe1ff */
[----:B------:R-:W-:-:S03]  /*14f0*/  USHF.R.U32.HI UR8, URZ, UR9, UR8 ;  /* 0x00000009ff087299 */ /* 0x000fc60008011608 */
[----:B------:R-:W-:Y:S01]  /*1500*/  @!UP0 UMOV UR7, UR13 ;  /* 0x0000000d00078c82 */ /* 0x000fe20008000000 */
[----:B------:R-:W-:Y:S02]  /*1510*/  UIMAD UR30, UR22, UR10, UR30 ;  /* 0x0000000a161e72a4 */ /* 0x000fe4000f8e021e */
[----:B------:R-:W-:Y:S02]  /*1520*/  USEL UR8, UR4, UR8, !UP2 ;  /* 0x0000000804087287 */ /* 0x000fe4000d000000 */
[----:B------:R-:W-:Y:S02]  /*1530*/  @!UP0 USHF.R.U32.HI UR7, URZ, UR9, UR7 ;  /* 0x00000009ff078299 */ /* 0x000fe40008011607 */
[----:B------:R-:W-:Y:S02]  /*1540*/  UIADD3 UR9, UPT, UPT, -UR8, URZ, URZ ;  /* 0x000000ff08097290 */ /* 0x000fe4000fffe1ff */
[----:B------:R-:W-:Y:S02]  /*1550*/  @!UP0 USEL UR7, UR5, UR7, !UP2 ;  /* 0x0000000705078287 */ /* 0x000fe4000d000000 */
[----:B------:R-:W-:-:S02]  /*1560*/  UIMAD UR9, UR19, UR9, UR4 ;  /* 0x00000009130972a4 */ /* 0x000fc4000f8e0204 */
[----:B------:R-:W-:Y:S02]  /*1570*/  @!UP0 UIADD3 UR8, UPT, UPT, UR8, -UR7, URZ ;  /* 0x8000000708088290 */ /* 0x000fe4000fffe0ff */
[----:B------:R-:W-:Y:S02]  /*1580*/  @!UP0 UIMAD UR6, UR9, UR6, UR7 ;  /* 0x00000006090682a4 */ /* 0x000fe4000f8e0207 */
[----:B------:R-:W-:Y:S02]  /*1590*/  @!UP0 UIMAD UR4, UR8, UR19, UR5 ;  /* 0x00000013080482a4 */ /* 0x000fe4000f8e0205 */
[----:B------:R-:W-:Y:S02]  /*15a0*/  UIMAD UR20, UR26, UR20, UR28 ;  /* 0x000000141a1472a4 */ /* 0x000fe4000f8e021c */
[----:B------:R-:W-:Y:S01]  /*15b0*/  UIMAD UR30, UR4, UR22, UR30 ;  /* 0x00000016041e72a4 */ /* 0x000fe2000f8e021e */
[----:B------:R-:W-:Y:S02]  /*15c0*/  @!UP0 UMOV UR5, UR6 ;  /* 0x0000000600058c82 */ /* 0x000fe40008000000 */
[----:B------:R-:W-:-:S12]  /*15d0*/  UIMAD UR20, UR5, UR26, UR20 ;  /* 0x0000001a051472a4 */ /* 0x000fd8000f8e0214 */
.L_x_18:
[----:B------:R-:W-:Y:S02]  /*15e0*/  UISETP.NE.AND UP1, UPT, UR27, 0x1, UPT ;  /* 0x000000011b00788c */ /* 0x000fe4000bf25270 */
[----:B------:R-:W-:Y:S02]  /*15f0*/  UISETP.NE.AND UP0, UPT, UR18, 0x2, UPT ;  /* 0x000000021200788c */ /* 0x000fe4000bf05270 */
[----:B------:R-:W-:Y:S02]  /*1600*/  ULOP3.LUT UR24, UR24, 0x800, URZ, 0xc0, !UPT ;  /* 0x0000080018187892 */ /* 0x000fe4000f8ec0ff */
[----:B------:R-:W-:-:S03]  /*1610*/  USHF.L.U32 UR21, UR29, UR25, URZ ;  /* 0x000000191d157299 */ /* 0x000fc600080006ff */
[----:B------:R-:W-:Y:S09]  /*1620*/  BRA.U UP1, `(.L_x_19) ;  /* 0x0000000101447547 */ /* 0x000ff2000b800000 */
[----:B------:R-:W1:Y:S01]  /*1630*/  LDCU.128 UR8, c[0x0][0xb10] ;  /* 0x00016200ff0877ac */ /* 0x000e620008000c00 */
[----:B------:R-:W2:Y:S01]  /*1640*/  LDCU UR12, c[0x0][0xb0c] ;  /* 0x00016180ff0c77ac */ /* 0x000ea20008000800 */
[----:B------:R-:W3:Y:S01]  /*1650*/  LDCU UR13, c[0x0][0xb20] ;  /* 0x00016400ff0d77ac */ /* 0x000ee20008000800 */
[----:B-1----:R-:W-:Y:S02]  /*1660*/  UIMAD.WIDE.U32 UR6, UR20, UR8, URZ ;  /* 0x00000008140672a5 */ /* 0x002fe4000f8e00ff */
[----:B------:R-:W-:Y:S02]  /*1670*/  UIMAD.WIDE.U32 UR4, UR30, UR11, URZ ;  /* 0x0000000b1e0472a5 */ /* 0x000fe4000f8e00ff */
[----:B--2---:R-:W-:Y:S02]  /*1680*/  UISETP.NE.AND UP2, UPT, UR12, 0x1, UPT ;  /* 0x000000010c00788c */ /* 0x004fe4000bf45270 */
[----:B------:R-:W-:Y:S01]  /*1690*/  UISETP.NE.AND UP1, UPT, UR10, 0x1, UPT ;  /* 0x000000010a00788c */ /* 0x000fe2000bf25270 */
[----:B------:R-:W-:-:S02]  /*16a0*/  UMOV UR6, UR7 ;  /* 0x0000000700067c82 */ /* 0x000fc40008000000 */
[----:B------:R-:W-:Y:S01]  /*16b0*/  UMOV UR4, UR5 ;  /* 0x0000000500047c82 */ /* 0x000fe20008000000 */
[----:B------:R-:W-:Y:S02]  /*16c0*/  USHF.R.U32.HI UR6, URZ, UR9, UR6 ;  /* 0x00000009ff067299 */ /* 0x000fe40008011606 */
[----:B---3--:R-:W-:Y:S02]  /*16d0*/  USHF.R.U32.HI UR4, URZ, UR13, UR4 ;  /* 0x0000000dff047299 */ /* 0x008fe40008011604 */
[----:B------:R-:W-:Y:S02]  /*16e0*/  USEL UR5, UR20, UR6, !UP2 ;  /* 0x0000000614057287 */ /* 0x000fe4000d000000 */
[----:B------:R-:W-:-:S04]  /*16f0*/  USEL UR4, UR30, UR4, !UP1 ;  /* 0x000000041e047287 */ /* 0x000fc8000c800000 */
[----:B------:R-:W-:Y:S02]  /*1700*/  UIADD3 UR6, UPT, UPT, -UR4, UR5, URZ ;  /* 0x0000000504067290 */ /* 0x000fe4000fffe1ff */
[----:B------:R-:W-:Y:S02]  /*1710*/  UIADD3 UR4, UPT, UPT, UR4, -UR5, URZ ;  /* 0x8000000504047290 */ /* 0x000fe4000fffe0ff */
[----:B------:R-:W-:Y:S02]  /*1720*/  UIMAD UR30, UR6, UR10, UR30 ;  /* 0x0000000a061e72a4 */ /* 0x000fe4000f8e021e */
[----:B------:R-:W-:-:S12]  /*1730*/  UIMAD UR20, UR4, UR12, UR20 ;  /* 0x0000000c041472a4 */ /* 0x000fd8000f8e0214 */
.L_x_19:
[----:B------:R-:W-:Y:S05]  /*1740*/  BRA.U !UP5, `(.L_x_20) ;  /* 0x000000010d0c7547 */ /* 0x000fea000b800000 */
[----:B------:R-:W-:Y:S01]  /*1750*/  UCGABAR_WAIT ;  /* 0x0000000000007dc7 */ /* 0x000fe20008000000 */
[----:B------:R-:W-:Y:S01]  /*1760*/  CCTL.IVALL ;  /* 0x00000000ff00798f */ /* 0x000fe20002000000 */
[----:B------:R-:W-:Y:S05]  /*1770*/  BRA `(.L_x_21) ;  /* 0x0000000000047947 */ /* 0x000fea0003800000 */
.L_x_20:
[----:B------:R-:W-:Y:S06]  /*1780*/  BAR.SYNC.DEFER_BLOCKING 0x0 ;  /* 0x0000000000007b1d */ /* 0x000fec0000010000 */
.L_x_21:
[----:B------:R-:W-:Y:S05]  /*1790*/  BRA.U UP0, `(.L_x_22) ;  /* 0x0000001100ec7547 */ /* 0x000fea000b800000 */
[----:B------:R-:W1:Y:S01]  /*17a0*/  LDCU UR6, c[0x0][0x38c] ;  /* 0x00007180ff0677ac */ /* 0x000e620008000800 */
[----:B------:R-:W-:Y:S01]  /*17b0*/  PLOP3.LUT P1, PT, PT, PT, UP3, 0x80, 0x8 ;  /* 0x000000000008781c */ /* 0x000fe20003f2f038 */
[----:B------:R-:W-:Y:S01]  /*17c0*/  IMAD.MOV.U32 R12, RZ, RZ, 0x1 ;  /* 0x00000001ff0c7424 */ /* 0x000fe200078e00ff */
[----:B------:R-:W-:Y:S01]  /*17d0*/  ISETP.NE.AND P2, PT, R0, RZ, P3 ;  /* 0x000000ff0000720c */ /* 0x000fe20001f45270 */
[----:B------:R-:W-:Y:S01]  /*17e0*/  USHF.L.U32 UR7, UR28, 0x6, URZ ;  /* 0x000000061c077899 */ /* 0x000fe200080006ff */
[----:B------:R-:W-:Y:S01]  /*17f0*/  PLOP3.LUT P1, PT, P1, PT, PT, 0x8, 0x80 ;  /* 0x000000000080781c */ /* 0x000fe20000f2e170 */
[----:B------:R-:W-:Y:S01]  /*1800*/  USHF.L.U32 UR47, UR28, 0x7, URZ ;  /* 0x000000071c2f7899 */ /* 0x000fe200080006ff */
[----:B------:R-:W-:Y:S01]  /*1810*/  CS2R R10, SRZ ;  /* 0x00000000000a7805 */ /* 0x000fe2000001ff00 */
[----:B------:R-:W-:Y:S01]  /*1820*/  UISETP.NE.AND UP1, UPT, UR18, URZ, UPT ;  /* 0x000000ff1200728c */ /* 0x000fe2000bf25270 */
[----:B------:R-:W-:Y:S01]  /*1830*/  IMAD.MOV.U32 R9, RZ, RZ, RZ ;  /* 0x000000ffff097224 */ /* 0x000fe200078e00ff */
[----:B------:R-:W2:Y:S01]  /*1840*/  LDCU UR39, c[0x0][0x370] ;  /* 0x00006e00ff2777ac */ /* 0x000ea20008000800 */
[----:B------:R-:W-:Y:S01]  /*1850*/  IMAD.MOV.U32 R8, RZ, RZ, 0x1 ;  /* 0x00000001ff087424 */ /* 0x000fe200078e00ff */
[----:B------:R-:W3:Y:S01]  /*1860*/  LDCU.64 UR26, c[0x0][0x348] ;  /* 0x00006900ff1a77ac */ /* 0x000ee20008000a00 */
[----:B-1----:R-:W-:-:S02]  /*1870*/  UIADD3 UR5, UPT, UPT, UR6, 0x3f, URZ ;  /* 0x0000003f06057890 */ /* 0x002fc4000fffe0ff */
[----:B------:R-:W-:Y:S02]  /*1880*/  UIADD3 UR48, UPT, UPT, UR6, 0x7e, URZ ;  /* 0x0000007e06307890 */ /* 0x000fe4000fffe0ff */
[----:B------:R-:W-:Y:S01]  /*1890*/  USHF.R.S32.HI UR4, URZ, 0x1f, UR5 ;  /* 0x0000001fff047899 */ /* 0x000fe20008011405 */
[----:B------:R-:W1:Y:S03]  /*18a0*/  LDCU UR38, c[0x0][0x374] ;  /* 0x00006e80ff2677ac */ /* 0x000e660008000800 */
[----:B------:R-:W-:Y:S02]  /*18b0*/  ULEA.HI UR4, UR4, UR5, URZ, 0x6 ;  /* 0x0000000504047291 */ /* 0x000fe4000f8f30ff */
[----:B------:R-:W-:Y:S02]  /*18c0*/  UIADD3 UR5, UPT, UPT, UR6, -0x1, URZ ;  /* 0xffffffff06057890 */ /* 0x000fe4000fffe0ff */
[----:B------:R-:W-:-:S02]  /*18d0*/  USHF.R.S32.HI UR41, URZ, 0x6, UR4 ;  /* 0x00000006ff297899 */ /* 0x000fc40008011404 */
[----:B------:R-:W-:Y:S02]  /*18e0*/  UISETP.GE.U32.AND UP2, UPT, UR5, -0x7f, UPT ;  /* 0xffffff810500788c */ /* 0x000fe4000bf46070 */
[----:B------:R-:W-:Y:S02]  /*18f0*/  UISETP.LT.U32.AND UP0, UPT, UR41, 0x4, UPT ;  /* 0x000000042900788c */ /* 0x000fe4000bf01070 */
[----:B------:R-:W-:Y:S02]  /*1900*/  ULOP3.LUT UR5, UR7, 0x40, URZ, 0xc0, !UPT ;  /* 0x0000004007057892 */ /* 0x000fe4000f8ec0ff */
[----:B------:R-:W-:Y:S02]  /*1910*/  USEL UR40, UR41, 0x4, UP0 ;  /* 0x0000000429287887 */ /* 0x000fe40008000000 */
[----:B------:R-:W-:Y:S02]  /*1920*/  ULEA.HI UR43, UR24, UR5, URZ, 0x1a ;  /* 0x00000005182b7291 */ /* 0x000fe4000f8fd0ff */
[----:B------:R-:W-:-:S02]  /*1930*/  UIADD3 UR4, UPT, UPT, UR40, -0x1, URZ ;  /* 0xffffffff28047890 */ /* 0x000fc4000fffe0ff */
[----:B------:R-:W-:Y:S02]  /*1940*/  @UP2 UIADD3 UR4, UPT, UPT, UR40, URZ, URZ ;  /* 0x000000ff28042290 */ /* 0x000fe4000fffe0ff */
[----:B------:R-:W-:Y:S02]  /*1950*/  ULOP3.LUT UR47, UR47, 0x80, URZ, 0xc0, !UPT ;  /* 0x000000802f2f7892 */ /* 0x000fe4000f8ec0ff */
[----:B------:R-:W-:Y:S02]  /*1960*/  USEL UR25, UR52, 0x2, UP1 ;  /* 0x0000000234197887 */ /* 0x000fe40008800000 */
[----:B------:R-:W-:Y:S02]  /*1970*/  UIADD3 UR44, UPT, UPT, UR41, -UR40, URZ ;  /* 0x80000028292c7290 */ /* 0x000fe4000fffe0ff */
[----:B------:R-:W-:Y:S02]  /*1980*/  UIADD3 UR28, UPT, UPT, UR4, 0x1, URZ ;  /* 0x00000001041c7890 */ /* 0x000fe4000fffe0ff */
[----:B------:R-:W-:Y:S01]  /*1990*/  UIADD3 UR42, UPT, UPT, -UR4, URZ, URZ ;  /* 0x000000ff042a7290 */ /* 0x000fe2000fffe1ff */
[----:B-123--:R-:W-:-:S11]  /*19a0*/  UMOV UR5, URZ ;  /* 0x000000ff00057c82 */ /* 0x00efd60008000000 */
.L_x_42:
[----:B------:R-:W-:Y:S01]  /*19b0*/  UISETP.NE.AND UP0, UPT, UR46, URZ, UPT ;  /* 0x000000ff2e00728c */ /* 0x000fe2000bf05270 */
[----:B------:R-:W1:Y:S08]  /*19c0*/  S2UR UR46, SR_CgaCtaId ;  /* 0x00000000002e79c3 */ /* 0x000e700000008800 */
[----:B------:R-:W-:Y:S05]  /*19d0*/  BRA.U UP0, `(.L_x_23) ;  /* 0x0000000100347547 */ /* 0x000fea000b800000 */
[----:B------:R-:W2:Y:S01]  /*19e0*/  S2R R0, SR_CgaCtaId ;  /* 0x0000000000007919 */ /* 0x000ea20000008800 */
[----:B------:R-:W-:-:S04]  /*19f0*/  MOV R2, 0x400 ;  /* 0x0000040000027802 */ /* 0x000fc80000000f00 */
[----:B--2---:R-:W-:Y:S02]  /*1a00*/  LEA R0, R0, R2, 0x18 ;  /* 0x0000000200007211 */ /* 0x004fe400078ec0ff */
[----:B------:R-:W-:-:S03]  /*1a10*/  SHF.L.U32 R2, R8, 0x1f, RZ ;  /* 0x0000001f08027819 */ /* 0x000fc600000006ff */
[----:B------:R-:W-:-:S04]  /*1a20*/  IMAD R0, R9, 0x8, R0 ;  /* 0x0000000809007824 */ /* 0x000fc800078e0200 */
[----:B------:R-:W2:Y:S02]  /*1a30*/  SYNCS.PHASECHK.TRANS64.TRYWAIT P0, [R0+URZ+0x100], R2 ;  /* 0x00010002000075a7 */ /* 0x000ea400080011ff */
[----:B--2---:R-:W-:Y:S05]  /*1a40*/  @!P0 BRA `(.L_x_24) ;  /* 0x0000008400148947 */ /* 0x004fea0003800000 */
.L_x_143:
[----:B------:R-:W-:Y:S01]  /*1a50*/  VIADD R9, R9, 0x1 ;  /* 0x0000000109097836 */ /* 0x000fe20000000000 */
[----:B------:R2:W-:Y:S04]  /*1a60*/  SYNCS.ARRIVE.TRANS64.A1T0 RZ, [R0+URZ+0xf0], RZ ;  /* 0x0000f0ff00ff79a7 */ /* 0x0005e800081000ff */
[----:B------:R-:W-:-:S04]  /*1a70*/  ISETP.NE.AND P0, PT, R9, 0x2, PT ;  /* 0x000000020900780c */ /* 0x000fc80003f05270 */
[----:B------:R-:W-:Y:S02]  /*1a80*/  SEL R9, R9, RZ, P0 ;  /* 0x000000ff09097207 */ /* 0x000fe40000000000 */
[----:B--2---:R-:W-:-:S04]  /*1a90*/  SEL R0, RZ, 0x1, P0 ;  /* 0x00000001ff007807 */ /* 0x004fc80000000000 */
[----:B------:R-:W-:-:S07]  /*1aa0*/  LOP3.LUT R8, R8, R0, RZ, 0x3c, !PT ;  /* 0x0000000008087212 */ /* 0x000fce00078e3cff */
.L_x_23:
[----:B------:R-:W-:Y:S01]  /*1ab0*/  UMOV UR6, 0x400 ;  /* 0x0000040000067882 */ /* 0x000fe20000000000 */
[----:B------:R-:W-:Y:S01]  /*1ac0*/  SHF.L.U32 R0, R12, 0x1f, RZ ;  /* 0x0000001f0c007819 */ /* 0x000fe200000006ff */
[----:B-1----:R-:W-:Y:S02]  /*1ad0*/  ULEA UR6, UR46, UR6, 0x18 ;  /* 0x000000062e067291 */ /* 0x002fe4000f8ec0ff */
[----:B------:R-:W-:Y:S02]  /*1ae0*/  UISETP.GE.U32.AND UP0, UPT, UR48, 0x7f, UPT ;  /* 0x0000007f3000788c */ /* 0x000fe4000bf06070 */
[----:B------:R-:W-:Y:S02]  /*1af0*/  ULEA UR4, UR5, UR6, 0x3 ;  /* 0x0000000605047291 */ /* 0x000fe4000f8e18ff */
[----:B------:R-:W-:Y:S01]  /*1b00*/  ULEA UR11, UR30, UR47, 0x8 ;  /* 0x0000002f1e0b7291 */ /* 0x000fe2000f8e40ff */
[----:B------:R-:W-:-:S06]  /*1b10*/  UMOV UR7, URZ ;  /* 0x000000ff00077c82 */ /* 0x000fcc0008000000 */
[----:B------:R1:W2:Y:S01]  /*1b20*/  SYNCS.PHASECHK.TRANS64.TRYWAIT P0, [UR4+0x20], R0 ;  /* 0x00002000ff0075a7 */ /* 0x0002a20008001104 */
[----:B------:R-:W-:-:S04]  /*1b30*/  ULEA.HI UR4, UR20, UR20, URZ, 0x1 ;  /* 0x0000001414047291 */ /* 0x000fc8000f8f08ff */
[----:B------:R-:W-:-:S04]  /*1b40*/  USHF.L.U32 UR4, UR4, 0x6, URZ ;  /* 0x0000000604047899 */ /* 0x000fc800080006ff */
[----:B------:R-:W-:-:S04]  /*1b50*/  ULOP3.LUT UR35, UR4, 0xffffff80, URZ, 0xc0, !UPT ;  /* 0xffffff8004237892 */ /* 0x000fc8000f8ec0ff */
[----:B------:R-:W-:Y:S01]  /*1b60*/  UIADD3 UR35, UPT, UPT, UR43, UR35, URZ ;  /* 0x000000232b237290 */ /* 0x000fe2000fffe0ff */
[----:B------:R-:W-:Y:S11]  /*1b70*/  BRA.U !UP0, `(.L_x_25) ;  /* 0x0000000108c47547 */ /* 0x000ff6000b800000 */
[----:B------:R-:W-:Y:S01]  /*1b80*/  UMOV UR13, UR42 ;  /* 0x0000002a000d7c82 */ /* 0x000fe20008000000 */
[----:B------:R-:W-:Y:S01]  /*1b90*/  UMOV UR4, UR5 ;  /* 0x0000000500047c82 */ /* 0x000fe20008000000 */
[----:B------:R-:W-:-:S05]  /*1ba0*/  UMOV UR34, URZ ;  /* 0x000000ff00227c82 */ /* 0x000fca0008000000 */
.L_x_31:
[----:B------:R-:W-:Y:S01]  /*1bb0*/  ULEA UR33, UR4, UR6, 0x3 ;  /* 0x0000000604217291 */ /* 0x000fe2000f8e18ff */
[----:B--2---:R-:W-:Y:S01]  /*1bc0*/  @P3 MOV R2, 0x6000 ;  /* 0x0000600000023802 */ /* 0x004fe20000000f00 */
[----:B--234-:R-:W-:Y:S10]  /*1bd0*/  @P0 BRA `(.L_x_26) ;  /* 0x00000000000c0947 */ /* 0x01cff40003800000 */
[----:B------:R-:W-:-:S04]  /*1be0*/  SHF.L.U32 R3, R12, 0x1f, RZ ;  /* 0x0000001f0c037819 */ /* 0x000fc800000006ff */
[----:B------:R-:W2:Y:S02]  /*1bf0*/  SYNCS.PHASECHK.TRANS64.TRYWAIT P0, [UR33+0x20], R3 ;  /* 0x00002003ff0075a7 */ /* 0x000ea40008001121 */
[----:B--2---:R-:W-:Y:S05]  /*1c00*/  @!P0 BRA `(.L_x_27) ;  /* 0x0000008000b88947 */ /* 0x004fea0003800000 */
.L_x_26:
[----:B------:R2:W-:Y:S01]  /*1c10*/  @P3 SYNCS.ARRIVE.TRANS64 RZ, [UR33], R2 ;  /* 0x00000002ffff39a7 */ /* 0x0005e20008000021 */
[----:B------:R-:W-:Y:S02]  /*1c20*/  ULOP3.LUT UR5, UR25, 0x2, URZ, 0xfc, !UPT ;  /* 0x0000000219057892 */ /* 0x000fe4000f8efcff */
[----:B------:R-:W-:Y:S02]  /*1c30*/  UIADD3 UR13, UPT, UPT, UR13, 0x1, URZ ;  /* 0x000000010d0d7890 */ /* 0x000fe4000fffe0ff */
[----:B------:R-:W-:Y:S02]  /*1c40*/  UISETP.NE.AND UP0, UPT, UR5, 0x2, UPT ;  /* 0x000000020500788c */ /* 0x000fe4000bf05270 */
[----:B------:R-:W-:-:S07]  /*1c50*/  UISETP.NE.AND UP2, UPT, UR13, 0x1, UPT ;  /* 0x000000010d00788c */ /* 0x000fce000bf45270 */
[----:B------:R-:W-:Y:S05]  /*1c60*/  BRA.U UP0, `(.L_x_28) ;  /* 0x0000000100047547 */ /* 0x000fea000b800000 */
[----:B------:R-:W-:Y:S05]  /*1c70*/  BPT.TRAP 0x1 ;  /* 0x000000040000795c */ /* 0x000fea0000300000 */
.L_x_28:
[----:B------:R-:W-:Y:S04]  /*1c80*/  BSSY.RECONVERGENT B0, `(.L_x_29) ;  /* 0x0000003000007945 */ /* 0x000fe80003800200 */
[----:B------:R-:W-:Y:S05]  /*1c90*/  @!P2 BRA `(.L_x_30) ;  /* 0x000000000004a947 */ /* 0x000fea0003800000 */
[----:B------:R-:W-:Y:S05]  /*1ca0*/  BPT.TRAP 0x1 ;  /* 0x000000040000795c */ /* 0x000fea0000300000 */
.L_x_30:
[----:B------:R-:W-:Y:S05]  /*1cb0*/  BSYNC.RECONVERGENT B0 ;  /* 0x0000000000007941 */ /* 0x000fea0003800200 */
.L_x_29:
[----:B------:R-:W-:Y:S02]  /*1cc0*/  UIADD3 UR5, UPT, UPT, UR4, 0x1, URZ ;  /* 0x0000000104057890 */ /* 0x000fe4000fffe0ff */
[----:B------:R-:W-:Y:S02]  /*1cd0*/  ULEA UR32, UR4, UR24, 0xc ;  /* 0x0000001804207291 */ /* 0x000fe4000f8e60ff */
[----:B------:R-:W-:Y:S02]  /*1ce0*/  UISETP.NE.AND UP0, UPT, UR5, 0x4, UPT ;  /* 0x000000040500788c */ /* 0x000fe4000bf05270 */
[----:B------:R-:W-:Y:S02]  /*1cf0*/  UIADD3 UR16, UP1, UPT, UR26, 0x80, URZ ;  /* 0x000000801a107890 */ /* 0x000fe4000ff3e0ff */
[----:B------:R-:W-:Y:S02]  /*1d00*/  USEL UR8, URZ, 0x1, UP0 ;  /* 0x00000001ff087887 */ /* 0x000fe40008000000 */
[----:B------:R-:W-:-:S02]  /*1d10*/  USEL UR5, UR5, URZ, UP0 ;  /* 0x000000ff05057287 */ /* 0x000fc40008000000 */
[----:B------:R-:W-:Y:S02]  /*1d20*/  UIADD3 UR14, UP0, UPT, UR26, 0x180, URZ ;  /* 0x000001801a0e7890 */ /* 0x000fe4000ff1e0ff */
[----:B------:R-:W-:Y:S01]  /*1d30*/  LOP3.LUT R12, R12, UR8, RZ, 0x3c, !PT ;  /* 0x000000080c0c7c12 */ /* 0x000fe2000f8e3cff */
[----:B------:R-:W-:Y:S02]  /*1d40*/  ULEA UR8, UR4, UR6, 0xd ;  /* 0x0000000604087291 */ /* 0x000fe4000f8e68ff */
[----:B------:R-:W-:Y:S01]  /*1d50*/  ULEA UR7, UR5, UR6, 0x3 ;  /* 0x0000000605077291 */ /* 0x000fe2000f8e18ff */
[----:B-1----:R-:W-:Y:S01]  /*1d60*/  SHF.L.U32 R0, R12, 0x1f, RZ ;  /* 0x0000001f0c007819 */ /* 0x002fe200000006ff */
[----:B------:R-:W-:Y:S02]  /*1d70*/  ULOP3.LUT UR33, UR33, 0xfefffff8, URZ, 0xc0, !UPT ;  /* 0xfefffff821217892 */ /* 0x000fe4000f8ec0ff */
[----:B------:R-:W-:Y:S02]  /*1d80*/  UIADD3.X UR17, UPT, UPT, URZ, UR27, URZ, UP1, !UPT ;  /* 0x0000001bff117290 */ /* 0x000fe40008ffe4ff */
[----:B------:R-:W-:-:S02]  /*1d90*/  UIADD3 UR32, UPT, UPT, UR6, 0x6300, UR32 ;  /* 0x0000630006207890 */ /* 0x000fc4000fffe020 */
[----:B------:R-:W-:Y:S01]  /*1da0*/  UPRMT UR4, URZ, 0x5410, UR21 ;  /* 0x00005410ff047896 */ /* 0x000fe20008000015 */
[----:B------:R3:W4:Y:S01]  /*1db0*/  SYNCS.PHASECHK.TRANS64.TRYWAIT P0, [UR7+0x20], R0 ;  /* 0x00002000ff0075a7 */ /* 0x0007220008001107 */
[----:B------:R-:W-:Y:S02]  /*1dc0*/  UIADD3 UR8, UPT, UPT, UR8, 0xa300, URZ ;  /* 0x0000a30008087890 */ /* 0x000fe4000fffe0ff */
[----:B------:R-:W-:Y:S01]  /*1dd0*/  UIADD3.X UR15, UPT, UPT, URZ, UR27, URZ, UP0, !UPT ;  /* 0x0000001bff0f7290 */ /* 0x000fe200087fe4ff */
[----:B------:R-:W-:Y:S01]  /*1de0*/  UMOV UR18, 0x0 ;  /* 0x0000000000127882 */ /* 0x000fe20000000000 */
[----:B------:R-:W-:Y:S01]  /*1df0*/  UMOV UR19, 0x10000000 ;  /* 0x1000000000137882 */ /* 0x000fe20000000000 */
[----:B------:R-:W-:Y:S01]  /*1e00*/  UMOV UR10, UR34 ;  /* 0x00000022000a7c82 */ /* 0x000fe20008000000 */
[----:B------:R-:W-:Y:S01]  /*1e10*/  UMOV UR12, UR36 ;  /* 0x00000024000c7c82 */ /* 0x000fe20008000000 */
[----:B------:R-:W-:Y:S01]  /*1e20*/  UMOV UR9, UR33 ;  /* 0x0000002100097c82 */ /* 0x000fe20008000000 */
[----:B------:R1:W-:Y:S01]  /*1e30*/  UTMALDG.3D.MULTICAST.2CTA [UR32], [UR16], UR4, desc[UR18] ;  /* 0x00001220100073b4 */ /* 0x0003e20008211804 */
[----:B------:R-:W-:-:S02]  /*1e40*/  UMOV UR7, UR28 ;  /* 0x0000001c00077c82 */ /* 0x000fc40008000000 */
[----:B------:R3:W-:Y:S01]  /*1e50*/  UTMALDG.3D.2CTA [UR8], [UR14], desc[UR18] ;  /* 0x000012080e0075b4 */ /* 0x0007e20008211000 */
[----:B-1----:R-:W-:Y:S01]  /*1e60*/  UIADD3 UR34, UPT, UPT, UR34, 0x40, URZ ;  /* 0x0000004022227890 */ /* 0x002fe2000fffe0ff */
[----:B------:R-:W-:Y:S01]  /*1e70*/  UMOV UR4, UR5 ;  /* 0x0000000500047c82 */ /* 0x000fe20008000000 */
[----:B------:R-:W-:Y:S10]  /*1e80*/  BRA.U UP2, `(.L_x_31) ;  /* 0xfffffffd02487547 */ /* 0x000ff4000b83ffff */
.L_x_25:
[----:B------:R-:W-:Y:S01]  /*1e90*/  ULEA UR4, UR5, UR6, 0x3 ;  /* 0x0000000605047291 */ /* 0x000fe2000f8e18ff */
[----:B-1-3--:R-:W-:Y:S01]  /*1ea0*/  SHF.L.U32 R0, R12, 0x1f, RZ ;  /* 0x0000001f0c007819 */ /* 0x00afe200000006ff */
[----:B------:R-:W-:Y:S01]  /*1eb0*/  @!P1 SYNCS.ARRIVE.TRANS64.A1T0 RZ, [UR6+0x88], RZ ;  /* 0x000088ffffff99a7 */ /* 0x000fe20008100006 */
[----:B------:R-:W-:-:S06]  /*1ec0*/  UISETP.GT.AND UP0, UPT, UR41, UR40, UPT ;  /* 0x000000282900728c */ /* 0x000fcc000bf04270 */
[----:B--2-4-:R1:W2:Y:S03]  /*1ed0*/  SYNCS.PHASECHK.TRANS64.TRYWAIT P0, [UR4+0x20], R0 ;  /* 0x00002000ff0075a7 */ /* 0x0142a60008001104 */
[----:B------:R-:W-:Y:S05]  /*1ee0*/  BRA.U !UP0, `(.L_x_32) ;  /* 0x0000000108c47547 */ /* 0x000fea000b800000 */
[----:B------:R-:W-:Y:S01]  /*1ef0*/  UIADD3 UR13, UPT, UPT, UR44, UR7, URZ ;  /* 0x000000072c0d7290 */ /* 0x000fe2000fffe0ff */
[----:B------:R-:W-:-:S11]  /*1f00*/  UMOV UR4, UR5 ;  /* 0x0000000500047c82 */ /* 0x000fd60008000000 */
.L_x_38:
[----:B------:R-:W-:Y:S01]  /*1f10*/  ULEA UR17, UR4, UR6, 0x3 ;  /* 0x0000000604117291 */ /* 0x000fe2000f8e18ff */
[----:B--2---:R-:W-:Y:S01]  /*1f20*/  @P3 MOV R2, 0x6000 ;  /* 0x0000600000023802 */ /* 0x004fe20000000f00 */
[----:B--2-4-:R-:W-:Y:S10]  /*1f30*/  @P0 BRA `(.L_x_33) ;  /* 0x00000000000c0947 */ /* 0x014ff40003800000 */
[----:B------:R-:W-:-:S04]  /*1f40*/  SHF.L.U32 R3, R12, 0x1f, RZ ;  /* 0x0000001f0c037819 */ /* 0x000fc800000006ff */
[----:B------:R-:W2:Y:S02]  /*1f50*/  SYNCS.PHASECHK.TRANS64.TRYWAIT P0, [UR17+0x20], R3 ;  /* 0x00002003ff0075a7 */ /* 0x000ea40008001111 */
[----:B--2---:R-:W-:Y:S05]  /*1f60*/  @!P0 BRA `(.L_x_34) ;  /* 0x0000007c00f88947 */ /* 0x004fea0003800000 */
.L_x_33:
[----:B------:R2:W-:Y:S01]  /*1f70*/  @P3 SYNCS.ARRIVE.TRANS64 RZ, [UR17], R2 ;  /* 0x00000002ffff39a7 */ /* 0x0005e20008000011 */
[----:B------:R-:W-:-:S04]  /*1f80*/  ULOP3.LUT UR5, UR25, 0x2, URZ, 0xfc, !UPT ;  /* 0x0000000219057892 */ /* 0x000fc8000f8efcff */
[----:B------:R-:W-:-:S09]  /*1f90*/  UISETP.NE.AND UP0, UPT, UR5, 0x2, UPT ;  /* 0x000000020500788c */ /* 0x000fd2000bf05270 */
[----:B------:R-:W-:Y:S05]  /*1fa0*/  BRA.U UP0, `(.L_x_35) ;  /* 0x0000000100047547 */ /* 0x000fea000b800000 */
[----:B------:R-:W-:Y:S05]  /*1fb0*/  BPT.TRAP 0x1 ;  /* 0x000000040000795c */ /* 0x000fea0000300000 */
.L_x_35:
[----:B------:R-:W-:Y:S04]  /*1fc0*/  BSSY.RECONVERGENT B0, `(.L_x_36) ;  /* 0x0000003000007945 */ /* 0x000fe80003800200 */
[----:B------:R-:W-:Y:S05]  /*1fd0*/  @!P2 BRA `(.L_x_37) ;  /* 0x000000000004a947 */ /* 0x000fea0003800000 */
[----:B------:R-:W-:Y:S05]  /*1fe0*/  BPT.TRAP 0x1 ;  /* 0x000000040000795c */ /* 0x000fea0000300000 */
.L_x_37:
[----:B------:R-:W-:Y:S05]  /*1ff0*/  BSYNC.RECONVERGENT B0 ;  /* 0x0000000000007941 */ /* 0x000fea0003800200 */
.L_x_36:
[----:B------:R-:W-:Y:S02]  /*2000*/  UIADD3 UR5, UPT, UPT, UR4, 0x1, URZ ;  /* 0x0000000104057890 */ /* 0x000fe4000fffe0ff */
[----:B------:R-:W-:Y:S02]  /*2010*/  ULEA UR16, UR4, UR24, 0xc ;  /* 0x0000001804107291 */ /* 0x000fe4000f8e60ff */
[----:B------:R-:W-:Y:S02]  /*2020*/  UISETP.NE.AND UP0, UPT, UR5, 0x4, UPT ;  /* 0x000000040500788c */ /* 0x000fe4000bf05270 */
[----:B------:R-:W-:Y:S02]  /*2030*/  UIADD3 UR22, UP1, UPT, UR26, 0x80, URZ ;  /* 0x000000801a167890 */ /* 0x000fe4000ff3e0ff */
[----:B------:R-:W-:Y:S02]  /*2040*/  USEL UR9, URZ, 0x1, UP0 ;  /* 0x00000001ff097887 */ /* 0x000fe40008000000 */
[----:B------:R-:W-:-:S02]  /*2050*/  USEL UR5, UR5, URZ, UP0 ;  /* 0x000000ff05057287 */ /* 0x000fc40008000000 */
[----:B------:R-:W-:Y:S02]  /*2060*/  UIADD3 UR14, UP0, UPT, UR26, 0x180, URZ ;  /* 0x000001801a0e7890 */ /* 0x000fe4000ff1e0ff */
[----:B------:R-:W-:Y:S01]  /*2070*/  ULEA UR8, UR5, UR6, 0x3 ;  /* 0x0000000605087291 */ /* 0x000fe2000f8e18ff */
[----:B------:R-:W-:Y:S01]  /*2080*/  LOP3.LUT R12, R12, UR9, RZ, 0x3c, !PT ;  /* 0x000000090c0c7c12 */ /* 0x000fe2000f8e3cff */
[----:B------:R-:W-:Y:S02]  /*2090*/  USHF.L.U32 UR18, UR7, 0x6, URZ ;  /* 0x0000000607127899 */ /* 0x000fe400080006ff */
[----:B------:R-:W-:Y:S01]  /*20a0*/  ULOP3.LUT UR17, UR17, 0xfefffff8, URZ, 0xc0, !UPT ;  /* 0xfefffff811117892 */ /* 0x000fe2000f8ec0ff */
[----:B-1----:R-:W-:Y:S01]  /*20b0*/  SHF.L.U32 R0, R12, 0x1f, RZ ;  /* 0x0000001f0c007819 */ /* 0x002fe200000006ff */
[----:B------:R-:W-:Y:S02]  /*20c0*/  UIADD3 UR16, UPT, UPT, UR6, 0x6300, UR16 ;  /* 0x0000630006107890 */ /* 0x000fe4000fffe010 */
[----:B------:R-:W-:Y:S01]  /*20d0*/  UIADD3.X UR23, UPT, UPT, URZ, UR27, URZ, UP1, !UPT ;  /* 0x0000001bff177290 */ /* 0x000fe20008ffe4ff */
[----:B------:R3:W4:Y:S01]  /*20e0*/  SYNCS.PHASECHK.TRANS64.TRYWAIT P0, [UR8+0x20], R0 ;  /* 0x00002000ff0075a7 */ /* 0x0007220008001108 */
[----:B------:R-:W-:-:S02]  /*20f0*/  ULEA UR8, UR4, UR6, 0xd ;  /* 0x0000000604087291 */ /* 0x000fc4000f8e68ff */
[----:B------:R-:W-:Y:S02]  /*2100*/  UPRMT UR4, URZ, 0x5410, UR21 ;  /* 0x00005410ff047896 */ /* 0x000fe40008000015 */
[----:B------:R-:W-:Y:S02]  /*2110*/  UIADD3 UR8, UPT, UPT, UR8, 0xa300, URZ ;  /* 0x0000a30008087890 */ /* 0x000fe4000fffe0ff */
[----:B------:R-:W-:Y:S01]  /*2120*/  UIADD3.X UR15, UPT, UPT, URZ, UR27, URZ, UP0, !UPT ;  /* 0x0000001bff0f7290 */ /* 0x000fe200087fe4ff */
[----:B------:R-:W-:Y:S01]  /*2130*/  UMOV UR30, 0x0 ;  /* 0x00000000001e7882 */ /* 0x000fe20000000000 */
[----:B------:R-:W-:Y:S01]  /*2140*/  UMOV UR31, 0x10000000 ;  /* 0x10000000001f7882 */ /* 0x000fe20000000000 */
[----:B------:R-:W-:Y:S01]  /*2150*/  UMOV UR19, UR35 ;  /* 0x0000002300137c82 */ /* 0x000fe20008000000 */
[----:B------:R-:W-:Y:S01]  /*2160*/  UMOV UR20, UR36 ;  /* 0x0000002400147c82 */ /* 0x000fe20008000000 */
[----:B------:R-:W-:Y:S01]  /*2170*/  UMOV UR12, UR36 ;  /* 0x00000024000c7c82 */ /* 0x000fe20008000000 */
[----:B------:R-:W-:Y:S01]  /*2180*/  UMOV UR9, UR17 ;  /* 0x0000001100097c82 */ /* 0x000fe20008000000 */
[----:B------:R-:W-:Y:S01]  /*2190*/  UMOV UR10, UR18 ;  /* 0x00000012000a7c82 */ /* 0x000fe20008000000 */
[----:B------:R1:W-:Y:S01]  /*21a0*/  UTMALDG.3D.MULTICAST.2CTA [UR16], [UR22], UR4, desc[UR30] ;  /* 0x00001e10160073b4 */ /* 0x0003e20008211804 */
[----:B------:R-:W-:-:S04]  /*21b0*/  UIADD3 UR7, UPT, UPT, UR7, 0x1, URZ ;  /* 0x0000000107077890 */ /* 0x000fc8000fffe0ff */
[----:B------:R-:W-:Y:S01]  /*21c0*/  UISETP.NE.AND UP0, UPT, UR7, UR13, UPT ;  /* 0x0000000d0700728c */ /* 0x000fe2000bf05270 */
[----:B------:R3:W-:Y:S01]  /*21d0*/  UTMALDG.3D.2CTA [UR8], [UR14], desc[UR30] ;  /* 0x00001e080e0075b4 */ /* 0x0007e20008211000 */
[----:B-1----:R-:W-:-:S07]  /*21e0*/  UMOV UR4, UR5 ;  /* 0x0000000500047c82 */ /* 0x002fce0008000000 */
[----:B---3--:R-:W-:Y:S05]  /*21f0*/  BRA.U UP0, `(.L_x_38) ;  /* 0xfffffffd00447547 */ /* 0x008fea000b83ffff */
.L_x_32:
[C---:B------:R-:W-:Y:S01]  /*2200*/  LEA R3, R11.reuse, UR6, 0x3 ;  /* 0x000000060b037c11 */ /* 0x040fe2000f8e18ff */
[----:B------:R-:W-:Y:S01]  /*2210*/  NOP ;  /* 0x0000000000007918 */ /* 0x000fe20000000000 */
[----:B-1----:R-:W-:Y:S02]  /*2220*/  SHF.L.U32 R0, R10, 0x1f, RZ ;  /* 0x0000001f0a007819 */ /* 0x002fe400000006ff */
[----:B------:R-:W-:Y:S02]  /*2230*/  LEA R4, R11, UR6, 0x4 ;  /* 0x000000060b047c11 */ /* 0x000fe4000f8e20ff */
[----:B--2-4-:R-:W1:Y:S02]  /*2240*/  SYNCS.PHASECHK.TRANS64.TRYWAIT P0, [R3+URZ+0x90], R0 ;  /* 0x00009000030075a7 */ /* 0x014e6400080011ff */
[----:B-1----:R-:W-:Y:S05]  /*2250*/  @!P0 BRA `(.L_x_39) ;  /* 0x0000007c00548947 */ /* 0x002fea0003800000 */
.L_x_146:
[----:B------:R-:W2:Y:S01]  /*2260*/  LDS.128 R4, [R4+0x120] ;  /* 0x0001200004047984 */ /* 0x000ea20000000c00 */
[----:B------:R-:W-:Y:S01]  /*2270*/  UISETP.GE.AND UP0, UPT, UR45, 0x1, UPT ;  /* 0x000000012d00788c */ /* 0x000fe2000bf06270 */
[----:B------:R-:W-:Y:S01]  /*2280*/  @!PT LDS RZ, [RZ] ;  /* 0x00000000fffff984 */ /* 0x000fe20000000800 */
[----:B------:R-:W-:Y:S01]  /*2290*/  @!PT LDS RZ, [RZ] ;  /* 0x00000000fffff984 */ /* 0x000fe20000000800 */
[----:B------:R-:W-:Y:S01]  /*22a0*/  @!PT LDS RZ, [RZ] ;  /* 0x00000000fffff984 */ /* 0x000fe20000000800 */
[----:B------:R-:W-:Y:S01]  /*22b0*/  @!PT LDS RZ, [RZ] ;  /* 0x00000000fffff984 */ /* 0x000fe20000000800 */
[----:B------:R3:W-:Y:S06]  /*22c0*/  MEMBAR.ALL.CTA ;  /* 0x0000000000007992 */ /* 0x0007ec0000008000 */
[----:B---3--:R-:W3:Y:S01]  /*22d0*/  FENCE.VIEW.ASYNC.S ;  /* 0x00000000000073c6 */ /* 0x008ee20000000000 */
[----:B--2---:R-:W-:-:S13]  /*22e0*/  LOP3.LUT P0, RZ, R6, 0x1, RZ, 0xc0, !PT ;  /* 0x0000000106ff7812 */ /* 0x004fda000780c0ff */
[----:B---3--:R-:W-:Y:S01]  /*22f0*/  VOTEU.ANY UP1, P0 ;  /* 0x0000000000ff7886 */ /* 0x008fe20000020100 */
[----:B------:R-:W-:-:S13]  /*2300*/  PLOP3.LUT P0, PT, PT, PT, UP1, 0x80, 0x8 ;  /* 0x000000000008781c */ /* 0x000fda0003f0f018 */
[----:B-1----:R-:W-:Y:S02]  /*2310*/  @P0 LOP3.LUT R0, R5, 0xffff, RZ, 0xc0, !PT ;  /* 0x0000ffff05000812 */ /* 0x002fe400078ec0ff */
[----:B------:R-:W-:Y:S02]  /*2320*/  @P0 MOV R2, R4 ;  /* 0x0000000400020202 */ /* 0x000fe40000000f00 */
[----:B------:R-:W-:Y:S01]  /*2330*/  @P0 R2UR UR7, R0 ;  /* 0x00000000000702ca */ /* 0x000fe200000e0000 */
[----:B------:R-:W-:Y:S01]  /*2340*/  VIADD R0, R3, 0xa0 ;  /* 0x000000a003007836 */ /* 0x000fe20000000000 */
[----:B------:R-:W-:Y:S02]  /*2350*/  @P0 SHF.R.U32.HI R4, RZ, 0x10, R5 ;  /* 0x00000010ff040819 */ /* 0x000fe40000011605 */
[----:B------:R-:W-:Y:S02]  /*2360*/  @P0 R2UR UR8, R2 ;  /* 0x00000000020802ca */ /* 0x000fe400000e0000 */
[----:B------:R-:W-:-:S02]  /*2370*/  PRMT R0, RZ, 0x654, R0 ;  /* 0x00000654ff007816 */ /* 0x000fc40000000000 */
[----:B------:R-:W-:Y:S02]  /*2380*/  @P0 R2UR UR4, R4 ;  /* 0x00000000040402ca */ /* 0x000fe400000e0000 */
[----:B------:R1:W-:Y:S03]  /*2390*/  SYNCS.ARRIVE.TRANS64.RED.A1T0 RZ, [R0+URZ], RZ ;  /* 0x000000ff00ff79a7 */ /* 0x0003e600081004ff */
[----:B------:R-:W-:-:S04]  /*23a0*/  @UP1 UMOV UR29, UR7 ;  /* 0x00000007001d1c82 */ /* 0x000fc80008000000 */
[----:B------:R-:W-:-:S04]  /*23b0*/  @UP1 UMOV UR37, UR8 ;  /* 0x0000000800251c82 */ /* 0x000fc80008000000 */
[----:B------:R-:W-:Y:S01]  /*23c0*/  @UP1 UMOV UR36, UR4 ;  /* 0x0000000400241c82 */ /* 0x000fe20008000000 */
[----:B------:R-:W-:Y:S05]  /*23d0*/  BRA.U !UP0, `(.L_x_40) ;  /* 0x0000000108d47547 */ /* 0x000fea000b800000 */
[----:B------:R-:W2:Y:S01]  /*23e0*/  LDCU.128 UR12, c[0x0][0xb10] ;  /* 0x00016200ff0c77ac */ /* 0x000ea20008000c00 */
[----:B------:R-:W3:Y:S01]  /*23f0*/  LDCU UR30, c[0x0][0xb20] ;  /* 0x00016400ff1e77ac */ /* 0x000ee20008000800 */
[----:B------:R-:W4:Y:S01]  /*2400*/  LDCU UR20, c[0x0][0xb0c] ;  /* 0x00016180ff1477ac */ /* 0x000f220008000800 */
[----:B------:R-:W1:Y:S01]  /*2410*/  LDCU.64 UR10, c[0x0][0xb28] ;  /* 0x00016500ff0a77ac */ /* 0x000e620008000a00 */
[----:B------:R-:W-:Y:S02]  /*2420*/  UISETP.NE.AND UP3, UPT, UR45, 0x1, UPT ;  /* 0x000000012d00788c */ /* 0x000fe4000bf65270 */
[----:B--2---:R-:W-:Y:S02]  /*2430*/  UIMAD.WIDE.U32 UR16, UR38, UR15, URZ ;  /* 0x0000000f261072a5 */ /* 0x004fe4000f8e00ff */
[----:B------:R-:W-:Y:S02]  /*2440*/  UIMAD.WIDE.U32 UR8, UR39, UR12, URZ ;  /* 0x0000000c270872a5 */ /* 0x000fe4000f8e00ff */
[----:B------:R-:W-:-:S02]  /*2450*/  UISETP.NE.AND UP0, UPT, UR14, 0x1, UPT ;  /* 0x000000010e00788c */ /* 0x000fc4000bf05270 */
[----:B------:R-:W-:Y:S01]  /*2460*/  UIMAD.WIDE.U32 UR22, UR29, UR15, URZ ;  /* 0x0000000f1d1672a5 */ /* 0x000fe2000f8e00ff */
[----:B------:R-:W-:Y:S02]  /*2470*/  UMOV UR16, UR17 ;  /* 0x0000001100107c82 */ /* 0x000fe40008000000 */
[----:B------:R-:W-:Y:S01]  /*2480*/  UMOV UR8, UR9 ;  /* 0x0000000900087c82 */ /* 0x000fe20008000000 */
[----:B---3--:R-:W-:Y:S02]  /*2490*/  USHF.R.U32.HI UR16, URZ, UR30, UR16 ;  /* 0x0000001eff107299 */ /* 0x008fe40008011610 */
[----:B----4-:R-:W-:Y:S02]  /*24a0*/  UISETP.NE.AND UP2, UPT, UR20, 0x1, UPT ;  /* 0x000000011400788c */ /* 0x010fe4000bf45270 */
[----:B------:R-:W-:Y:S02]  /*24b0*/  USHF.R.U32.HI UR8, URZ, UR13, UR8 ;  /* 0x0000000dff087299 */ /* 0x000fe40008011608 */
[----:B------:R-:W-:-:S02]  /*24c0*/  USEL UR7, UR38, UR16, !UP0 ;  /* 0x0000001026077287 */ /* 0x000fc4000c000000 */
[----:B------:R-:W-:Y:S02]  /*24d0*/  USEL UR8, UR39, UR8, !UP2 ;  /* 0x0000000827087287 */ /* 0x000fe4000d000000 */
[----:B-1----:R-:W-:Y:S01]  /*24e0*/  UIMAD.WIDE.U32 UR16, UR7, UR10, URZ ;  /* 0x0000000a071072a5 */ /* 0x002fe2000f8e00ff */
[----:B------:R-:W-:Y:S01]  /*24f0*/  UMOV UR4, UR23 ;  /* 0x0000001700047c82 */ /* 0x000fe20008000000 */
[----:B------:R-:W-:Y:S02]  /*2500*/  UIMAD.WIDE.U32 UR18, UR37, UR12, URZ ;  /* 0x0000000c251272a5 */ /* 0x000fe4000f8e00ff */
[----:B------:R-:W-:-:S03]  /*2510*/  UIMAD.WIDE.U32 UR22, UR8, UR10, URZ ;  /* 0x0000000a081672a5 */ /* 0x000fc6000f8e00ff */
[----:B------:R-:W-:Y:S01]  /*2520*/  UMOV UR16, UR17 ;  /* 0x0000001100107c82 */ /* 0x000fe20008000000 */
[----:B------:R-:W-:Y:S02]  /*2530*/  USHF.R.U32.HI UR4, URZ, UR30, UR4 ;  /* 0x0000001eff047299 */ /* 0x000fe40008011604 */
[----:B------:R-:W-:Y:S01]  /*2540*/  @UP3 USHF.R.U32.HI UR7, URZ, UR11, UR16 ;  /* 0x0000000bff073299 */ /* 0x000fe20008011610 */
[----:B------:R-:W-:Y:S01]  /*2550*/  UMOV UR18, UR19 ;  /* 0x0000001300127c82 */ /* 0x000fe20008000000 */
[----:B------:R-:W-:Y:S01]  /*2560*/  UMOV UR22, UR23 ;  /* 0x0000001700167c82 */ /* 0x000fe20008000000 */
[----:B------:R-:W-:Y:S02]  /*2570*/  USHF.R.U32.HI UR13, URZ, UR13, UR18 ;  /* 0x0000000dff0d7299 */ /* 0x000fe40008011612 */
[----:B------:R-:W-:Y:S02]  /*2580*/  USEL UR4, UR29, UR4, !UP0 ;  /* 0x000000041d047287 */ /* 0x000fe4000c000000 */
[----:B------:R-:W-:-:S02]  /*2590*/  @UP3 USHF.R.U32.HI UR8, URZ, UR11, UR22 ;  /* 0x0000000bff083299 */ /* 0x000fc40008011616 */
[----:B------:R-:W-:Y:S02]  /*25a0*/  UIMAD UR9, UR45, UR7, URZ ;  /* 0x000000072d0972a4 */ /* 0x000fe4000f8e02ff */
[----:B------:R-:W-:Y:S02]  /*25b0*/  USEL UR7, UR37, UR13, !UP2 ;  /* 0x0000000d25077287 */ /* 0x000fe4000d000000 */
[----:B------:R-:W-:Y:S02]  /*25c0*/  UIMAD UR12, UR45, UR8, URZ ;  /* 0x000000082d0c72a4 */ /* 0x000fe4000f8e02ff */
[----:B------:R-:W-:Y:S02]  /*25d0*/  UISETP.GE.AND UP0, UPT, UR4, UR9, UPT ;  /* 0x000000090400728c */ /* 0x000fe4000bf06270 */
[----:B------:R-:W-:Y:S02]  /*25e0*/  UIMAD.WIDE.U32 UR16, UR4, UR10, URZ ;  /* 0x0000000a041072a5 */ /* 0x000fe4000f8e00ff */
[----:B------:R-:W-:-:S02]  /*25f0*/  UISETP.GE.OR UP0, UPT, UR7, UR12, UP0 ;  /* 0x0000000c0700728c */ /* 0x000fc40008706670 */
        /* <DEDUP_REMOVED lines=19> */
.L_x_40:
[----:B------:R-:W2:Y:S02]  /*2730*/  LDCU UR4, c[0x0][0xb30] ;  /* 0x00016600ff0477ac */ /* 0x000ea40008000800 */
[----:B--2---:R-:W-:-:S09]  /*2740*/  UISETP.NE.AND UP0, UPT, UR4, 0x1, UPT ;  /* 0x000000010400788c */ /* 0x004fd2000bf05270 */
[----:B------:R-:W-:Y:S05]  /*2750*/  BRA.U UP0, `(.L_x_41) ;  /* 0x0000000100447547 */ /* 0x000fea000b800000 */
[----:B------:R-:W2:Y:S01]  /*2760*/  LDCU.128 UR12, c[0x0][0xb10] ;  /* 0x00016200ff0c77ac */ /* 0x000ea20008000c00 */
[----:B------:R-:W3:Y:S01]  /*2770*/  LDCU UR16, c[0x0][0xb0c] ;  /* 0x00016180ff1077ac */ /* 0x000ee20008000800 */
[----:B------:R-:W4:Y:S01]  /*2780*/  LDCU UR17, c[0x0][0xb20] ;  /* 0x00016400ff1177ac */ /* 0x000f220008000800 */
[----:B--2---:R-:W-:Y:S02]  /*2790*/  UIMAD.WIDE.U32 UR10, UR37, UR12, URZ ;  /* 0x0000000c250a72a5 */ /* 0x004fe4000f8e00ff */
[----:B------:R-:W-:Y:S02]  /*27a0*/  UIMAD.WIDE.U32 UR8, UR29, UR15, URZ ;  /* 0x0000000f1d0872a5 */ /* 0x000fe4000f8e00ff */
[----:B---3--:R-:W-:Y:S02]  /*27b0*/  UISETP.NE.AND UP2, UPT, UR16, 0x1, UPT ;  /* 0x000000011000788c */ /* 0x008fe4000bf45270 */
[----:B------:R-:W-:Y:S01]  /*27c0*/  UISETP.NE.AND UP0, UPT, UR14, 0x1, UPT ;  /* 0x000000010e00788c */ /* 0x000fe2000bf05270 */
[----:B------:R-:W-:-:S02]  /*27d0*/  UMOV UR7, UR11 ;  /* 0x0000000b00077c82 */ /* 0x000fc40008000000 */
[----:B------:R-:W-:Y:S01]  /*27e0*/  UMOV UR4, UR9 ;  /* 0x0000000900047c82 */ /* 0x000fe20008000000 */
[----:B------:R-:W-:Y:S02]  /*27f0*/  USHF.R.U32.HI UR7, URZ, UR13, UR7 ;  /* 0x0000000dff077299 */ /* 0x000fe40008011607 */
[----:B----4-:R-:W-:Y:S02]  /*2800*/  USHF.R.U32.HI UR4, URZ, UR17, UR4 ;  /* 0x00000011ff047299 */ /* 0x010fe40008011604 */
[----:B------:R-:W-:Y:S02]  /*2810*/  USEL UR7, UR37, UR7, !UP2 ;  /* 0x0000000725077287 */ /* 0x000fe4000d000000 */
[----:B------:R-:W-:-:S04]  /*2820*/  USEL UR4, UR29, UR4, !UP0 ;  /* 0x000000041d047287 */ /* 0x000fc8000c000000 */
[----:B------:R-:W-:Y:S02]  /*2830*/  UIADD3 UR8, UPT, UPT, UR7, -UR4, URZ ;  /* 0x8000000407087290 */ /* 0x000fe4000fffe0ff */
[----:B------:R-:W-:Y:S02]  /*2840*/  UIADD3 UR4, UPT, UPT, -UR7, UR4, URZ ;  /* 0x0000000407047290 */ /* 0x000fe4000fffe1ff */
[----:B------:R-:W-:Y:S02]  /*2850*/  UIMAD UR29, UR8, UR14, UR29 ;  /* 0x0000000e081d72a4 */ /* 0x000fe4000f8e021d */
[----:B------:R-:W-:-:S12]  /*2860*/  UIMAD UR37, UR4, UR16, UR37 ;  /* 0x00000010042572a4 */ /* 0x000fd8000f8e0225 */
.L_x_41:
[----:B------:R-:W-:Y:S01]  /*2870*/  VIADD R11, R11, 0x1 ;  /* 0x000000010b0b7836 */ /* 0x000fe20000000000 */
[----:B------:R-:W-:Y:S01]  /*2880*/  R2UR UR4, R78 ;  /* 0x000000004e0472ca */ /* 0x000fe200000e0000 */
[----:B------:R-:W-:Y:S01]  /*2890*/  UIADD3 UR30, UPT, UPT, UR29, UR63, URZ ;  /* 0x0000003f1d1e7290 */ /* 0x000fe2000fffe0ff */
[----:B------:R-:W-:Y:S02]  /*28a0*/  PLOP3.LUT P1, PT, PT, PT, PT, 0x80, 0x8 ;  /* 0x000000000008781c */ /* 0x000fe40003f2f070 */
[----:B------:R-:W-:-:S04]  /*28b0*/  ISETP.NE.AND P0, PT, R11, 0x2, PT ;  /* 0x000000020b00780c */ /* 0x000fc80003f05270 */
[----:B-1----:R-:W-:Y:S02]  /*28c0*/  SEL R0, RZ, 0x1, P0 ;  /* 0x00000001ff007807 */ /* 0x002fe40000000000 */
[----:B------:R-:W-:Y:S02]  /*28d0*/  SEL R11, R11, RZ, P0 ;  /* 0x000000ff0b0b7207 */ /* 0x000fe40000000000 */
[----:B------:R-:W-:Y:S01]  /*28e0*/  LOP3.LUT R10, R10, R0, RZ, 0x3c, !PT ;  /* 0x000000000a0a7212 */ /* 0x000fe200078e3cff */
[----:B------:R-:W-:Y:S01]  /*28f0*/  UIADD3 UR20, UPT, UPT, UR37, UR4, URZ ;  /* 0x0000000425147290 */ /* 0x000fe2000fffe0ff */
[----:B------:R-:W-:Y:S11]  /*2900*/  BRA.U UP1, `(.L_x_42) ;  /* 0xfffffff101287547 */ /* 0x000ff6000b83ffff */
[----:B------:R-:W-:Y:S01]  /*2910*/  UIADD3 UR7, UPT, UPT, UR6, 0x20, URZ ;  /* 0x0000002006077890 */ /* 0x000fe2000fffe0ff */
[----:B------:R-:W-:-:S03]  /*2920*/  SHF.L.U32 R2, R12, 0x1f, RZ ;  /* 0x0000001f0c027819 */ /* 0x000fc600000006ff */
[----:B------:R-:W-:-:S09]  /*2930*/  ULEA UR4, UR5, UR7, 0x3 ;  /* 0x0000000705047291 */ /* 0x000fd2000f8e18ff */
[----:B------:R-:W1:Y:S02]  /*2940*/  SYNCS.PHASECHK.TRANS64.TRYWAIT P0, [UR4], R2 ;  /* 0x00000002ff0075a7 */ /* 0x000e640008001104 */
[----:B-1----:R-:W-:Y:S05]  /*2950*/  @!P0 BRA `(.L_x_43) ;  /* 0x0000007400a88947 */ /* 0x002fea0003800000 */
.L_x_148:
[----:B------:R-:W-:-:S04]  /*2960*/  UIADD3 UR4, UPT, UPT, UR5, 0x1, URZ ;  /* 0x0000000105047890 */ /* 0x000fc8000fffe0ff */
[----:B------:R-:W-:-:S04]  /*2970*/  UISETP.NE.AND UP0, UPT, UR4, 0x4, UPT ;  /* 0x000000040400788c */ /* 0x000fc8000bf05270 */
[----:B------:R-:W-:Y:S02]  /*2980*/  USEL UR6, URZ, 0x1, UP0 ;  /* 0x00000001ff067887 */ /* 0x000fe40008000000 */
[----:B------:R-:W-:-:S04]  /*2990*/  USEL UR4, UR4, URZ, UP0 ;  /* 0x000000ff04047287 */ /* 0x000fc80008000000 */
[----:B------:R-:W-:Y:S01]  /*29a0*/  ULEA UR5, UR4, UR7, 0x3 ;  /* 0x0000000704057291 */ /* 0x000fe2000f8e18ff */
[----:B-1----:R-:W-:-:S04]  /*29b0*/  LOP3.LUT R2, R12, UR6, RZ, 0x3c, !PT ;  /* 0x000000060c027c12 */ /* 0x002fc8000f8e3cff */
[----:B------:R-:W-:-:S04]  /*29c0*/  SHF.L.U32 R3, R2, 0x1f, RZ ;  /* 0x0000001f02037819 */ /* 0x000fc800000006ff */
[----:B------:R-:W1:Y:S02]  /*29d0*/  SYNCS.PHASECHK.TRANS64.TRYWAIT P0, [UR5], R3 ;  /* 0x00000003ff0075a7 */ /* 0x000e640008001105 */
[----:B-1----:R-:W-:Y:S05]  /*29e0*/  @!P0 BRA `(.L_x_44) ;  /* 0x00000074009c8947 */ /* 0x002fea0003800000 */
.L_x_150:
[----:B------:R-:W-:-:S04]  /*29f0*/  UIADD3 UR4, UPT, UPT, UR4, 0x1, URZ ;  /* 0x0000000104047890 */ /* 0x000fc8000fffe0ff */
[----:B------:R-:W-:-:S04]  /*2a00*/  UISETP.NE.AND UP0, UPT, UR4, 0x4, UPT ;  /* 0x000000040400788c */ /* 0x000fc8000bf05270 */
[----:B------:R-:W-:Y:S02]  /*2a10*/  USEL UR6, URZ, 0x1, UP0 ;  /* 0x00000001ff067887 */ /* 0x000fe40008000000 */
[----:B------:R-:W-:-:S04]  /*2a20*/  USEL UR4, UR4, URZ, UP0 ;  /* 0x000000ff04047287 */ /* 0x000fc80008000000 */
[----:B------:R-:W-:Y:S01]  /*2a30*/  ULEA UR5, UR4, UR7, 0x3 ;  /* 0x0000000704057291 */ /* 0x000fe2000f8e18ff */
[----:B------:R-:W-:-:S04]  /*2a40*/  LOP3.LUT R2, R2, UR6, RZ, 0x3c, !PT ;  /* 0x0000000602027c12 */ /* 0x000fc8000f8e3cff */
[----:B-1----:R-:W-:-:S04]  /*2a50*/  SHF.L.U32 R3, R2, 0x1f, RZ ;  /* 0x0000001f02037819 */ /* 0x002fc800000006ff */
[----:B------:R-:W1:Y:S02]  /*2a60*/  SYNCS.PHASECHK.TRANS64.TRYWAIT P0, [UR5], R3 ;  /* 0x00000003ff0075a7 */ /* 0x000e640008001105 */
[----:B-1----:R-:W-:Y:S05]  /*2a70*/  @!P0 BRA `(.L_x_45) ;  /* 0x0000007400908947 */ /* 0x002fea0003800000 */
.L_x_152:
[----:B------:R-:W-:-:S04]  /*2a80*/  UIADD3 UR4, UPT, UPT, UR4, 0x1, URZ ;  /* 0x0000000104047890 */ /* 0x000fc8000fffe0ff */
[----:B------:R-:W-:-:S04]  /*2a90*/  UISETP.NE.AND UP0, UPT, UR4, 0x4, UPT ;  /* 0x000000040400788c */ /* 0x000fc8000bf05270 */
[----:B------:R-:W-:Y:S02]  /*2aa0*/  USEL UR5, URZ, 0x1, UP0 ;  /* 0x00000001ff057887 */ /* 0x000fe40008000000 */
[----:B------:R-:W-:-:S04]  /*2ab0*/  USEL UR4, UR4, URZ, UP0 ;  /* 0x000000ff04047287 */ /* 0x000fc80008000000 */
[----:B------:R-:W-:Y:S01]  /*2ac0*/  ULEA UR4, UR4, UR7, 0x3 ;  /* 0x0000000704047291 */ /* 0x000fe2000f8e18ff */
[----:B------:R-:W-:-:S04]  /*2ad0*/  LOP3.LUT R2, R2, UR5, RZ, 0x3c, !PT ;  /* 0x0000000502027c12 */ /* 0x000fc8000f8e3cff */
[----:B------:R-:W-:Y:S01]  /*2ae0*/  SHF.L.U32 R2, R2, 0x1f, RZ ;  /* 0x0000001f02027819 */ /* 0x000fe200000006ff */
[----:B-1----:R-:W-:-:S07]  /*2af0*/  IMAD.U32 R0, RZ, RZ, UR4 ;  /* 0x00000004ff007e24 */ /* 0x002fce000f8e00ff */
.L_x_46:
[----:B-1----:R1:W2:Y:S02]  /*2b00*/  SYNCS.PHASECHK.TRANS64.TRYWAIT P0, [R0+URZ], R2 ;  /* 0x00000002000075a7 */ /* 0x0022a400080011ff */
[----:B--2---:R-:W-:Y:S05]  /*2b10*/  @!P0 NANOSLEEP.SYNCS 0x989680 ;  /* 0x009896800000895d */ /* 0x004fea0003900000 */
[----:B------:R-:W2:Y:S02]  /*2b20*/  @!P0 SYNCS.PHASECHK.TRANS64 P0, [R0+URZ], R2 ;  /* 0x00000002000085a7 */ /* 0x000ea400080010ff */
[----:B--2---:R-:W-:Y:S05]  /*2b30*/  @P0 EXIT ;  /* 0x000000000000094d */ /* 0x004fea0003800000 */
[----:B------:R-:W-:Y:S05]  /*2b40*/  BRA `(.L_x_46) ;  /* 0xfffffffc00ec7947 */ /* 0x000fea000383ffff */
.L_x_22:
[----:B------:R-:W-:-:S04]  /*2b50*/  UISETP.NE.AND UP0, UPT, UR46, URZ, UPT ;  /* 0x000000ff2e00728c */ /* 0x000fc8000bf05270 */
[----:B------:R-:W-:-:S09]  /*2b60*/  UISETP.NE.OR UP0, UPT, UR18, 0x1, UP0 ;  /* 0x000000011200788c */ /* 0x000fd20008705670 */
[----:B------:R-:W-:Y:S05]  /*2b70*/  BRA.U UP0, `(.L_x_47) ;  /* 0x0000000500487547 */ /* 0x000fea000b800000 */
[----:B------:R-:W-:Y:S01]  /*2b80*/  ISETP.GE.U32.AND P2, PT, R0, 0x4, PT ;  /* 0x000000040000780c */ /* 0x000fe20003f46070 */
[----:B------:R-:W-:Y:S01]  /*2b90*/  IMAD.MOV.U32 R12, RZ, RZ, 0x1 ;  /* 0x00000001ff0c7424 */ /* 0x000fe200078e00ff */
[----:B------:R-:W-:Y:S02]  /*2ba0*/  CS2R R10, SRZ ;  /* 0x00000000000a7805 */ /* 0x000fe4000001ff00 */
[----:B------:R-:W-:Y:S01]  /*2bb0*/  CS2R R8, SRZ ;  /* 0x0000000000087805 */ /* 0x000fe2000001ff00 */
[----:B------:R-:W-:Y:S01]  /*2bc0*/  UMOV UR6, 0x400 ;  /* 0x0000040000067882 */ /* 0x000fe20000000000 */
[----:B------:R-:W-:Y:S01]  /*2bd0*/  UMOV UR5, URZ ;  /* 0x000000ff00057c82 */ /* 0x000fe20008000000 */
[----:B------:R-:W-:-:S12]  /*2be0*/  ULEA UR6, UR46, UR6, 0x18 ;  /* 0x000000062e067291 */ /* 0x000fd8000f8ec0ff */
.L_x_51:
[----:B------:R-:W-:Y:S02]  /*2bf0*/  LEA R2, R8, UR6, 0x3 ;  /* 0x0000000608027c11 */ /* 0x000fe4000f8e18ff */
[----:B------:R-:W-:-:S03]  /*2c00*/  SHF.L.U32 R4, R9, 0x1f, RZ ;  /* 0x0000001f09047819 */ /* 0x000fc600000006ff */
[----:B------:R-:W-:Y:S01]  /*2c10*/  VIADD R5, R2, 0x100 ;  /* 0x0000010002057836 */ /* 0x000fe20000000000 */
[----:B------:R-:W1:Y:S02]  /*2c20*/  SYNCS.PHASECHK.TRANS64.TRYWAIT P0, [R2+URZ+0xf0], R4 ;  /* 0x0000f004020075a7 */ /* 0x000e6400080011ff */
[----:B-1----:R-:W-:Y:S05]  /*2c30*/  @!P0 BRA `(.L_x_48) ;  /* 0x0000007400388947 */ /* 0x002fea0003800000 */
.L_x_153:
[----:B------:R-:W-:Y:S01]  /*2c40*/  ULEA UR4, UR5, UR6, 0x3 ;  /* 0x0000000605047291 */ /* 0x000fe2000f8e18ff */
[----:B-1----:R-:W-:Y:S01]  /*2c50*/  PRMT R2, RZ, 0x654, R5 ;  /* 0x00000654ff027816 */ /* 0x002fe20000000005 */
[----:B------:R-:W-:Y:S01]  /*2c60*/  @!P2 IMAD.MOV.U32 R4, RZ, RZ, 0x10 ;  /* 0x00000010ff04a424 */ /* 0x000fe200078e00ff */
[----:B------:R-:W-:Y:S01]  /*2c70*/  SHF.L.U32 R5, R12, 0x1f, RZ ;  /* 0x0000001f0c057819 */ /* 0x000fe200000006ff */
[----:B------:R-:W-:Y:S01]  /*2c80*/  UIADD3 UR7, UPT, UPT, UR4, 0x90, URZ ;  /* 0x0000009004077890 */ /* 0x000fe2000fffe0ff */
[----:B------:R1:W-:Y:S05]  /*2c90*/  SYNCS.ARRIVE.TRANS64.RED.A1T0 RZ, [R2+URZ], RZ ;  /* 0x000000ff02ff79a7 */ /* 0x0003ea00081004ff */
[----:B------:R-:W-:Y:S01]  /*2ca0*/  IMAD.U32 R6, RZ, RZ, UR7 ;  /* 0x00000007ff067e24 */ /* 0x000fe2000f8e00ff */
[----:B------:R-:W2:Y:S04]  /*2cb0*/  SYNCS.PHASECHK.TRANS64.TRYWAIT P0, [UR4+0xa0], R5 ;  /* 0x0000a005ff0075a7 */ /* 0x000ea80008001104 */
[----:B------:R-:W-:Y:S01]  /*2cc0*/  PRMT R6, R0, 0x654, R6 ;  /* 0x0000065400067816 */ /* 0x000fe20000000006 */
[----:B-12---:R-:W-:Y:S06]  /*2cd0*/  @!P0 BRA `(.L_x_49) ;  /* 0x0000007400248947 */ /* 0x006fec0003800000 */
.L_x_155:
[----:B------:R-:W-:Y:S01]  /*2ce0*/  ULEA UR8, UR5, UR6, 0x4 ;  /* 0x0000000605087291 */ /* 0x000fe2000f8e20ff */
[----:B------:R-:W-:Y:S01]  /*2cf0*/  SEL R3, R6, R3, !P2 ;  /* 0x0000000306037207 */ /* 0x000fe20005000000 */
[----:B------:R-:W-:Y:S01]  /*2d00*/  UIADD3 UR9, UPT, UPT, UR4, 0x90, URZ ;  /* 0x0000009004097890 */ /* 0x000fe2000fffe0ff */
[----:B-1----:R-:W-:Y:S01]  /*2d10*/  LEA R2, R11, UR6, 0x3 ;  /* 0x000000060b027c11 */ /* 0x002fe2000f8e18ff */
[----:B------:R-:W-:Y:S01]  /*2d20*/  UIADD3 UR8, UPT, UPT, UR8, 0x120, URZ ;  /* 0x0000012008087890 */ /* 0x000fe2000fffe0ff */
[----:B------:R1:W-:Y:S01]  /*2d30*/  @!P2 SYNCS.ARRIVE.TRANS64.RED RZ, [R3+URZ], R4 ;  /* 0x0000000403ffa9a7 */ /* 0x0003e200080004ff */
[----:B------:R-:W-:Y:S01]  /*2d40*/  UIADD3 UR4, UPT, UPT, UR5, 0x1, URZ ;  /* 0x0000000105047890 */ /* 0x000fe2000fffe0ff */
[----:B------:R-:W-:-:S03]  /*2d50*/  VIADD R8, R8, 0x1 ;  /* 0x0000000108087836 */ /* 0x000fc60000000000 */
[----:B------:R-:W-:Y:S02]  /*2d60*/  UISETP.NE.AND UP0, UPT, UR4, 0x2, UPT ;  /* 0x000000020400788c */ /* 0x000fe4000bf05270 */
[----:B------:R-:W-:Y:S01]  /*2d70*/  ISETP.NE.AND P0, PT, R8, 0x2, PT ;  /* 0x000000020800780c */ /* 0x000fe20003f05270 */
[----:B------:R-:W-:Y:S06]  /*2d80*/  UGETNEXTWORKID.BROADCAST [UR8], [UR9] ;  /* 0x00000000080073ca */ /* 0x000fec0008000100 */
[----:B------:R-:W-:Y:S02]  /*2d90*/  USEL UR7, URZ, 0x1, UP0 ;  /* 0x00000001ff077887 */ /* 0x000fe40008000000 */
[----:B------:R-:W-:-:S04]  /*2da0*/  USEL UR5, UR4, URZ, UP0 ;  /* 0x000000ff04057287 */ /* 0x000fc80008000000 */
[----:B------:R-:W-:Y:S02]  /*2db0*/  LOP3.LUT R12, R12, UR7, RZ, 0x3c, !PT ;  /* 0x000000070c0c7c12 */ /* 0x000fe4000f8e3cff */
[----:B-1----:R-:W-:-:S04]  /*2dc0*/  SHF.L.U32 R4, R10, 0x1f, RZ ;  /* 0x0000001f0a047819 */ /* 0x002fc800000006ff */
[----:B------:R-:W1:Y:S02]  /*2dd0*/  SYNCS.PHASECHK.TRANS64.TRYWAIT P1, [R2+URZ+0x90], R4 ;  /* 0x00009004020075a7 */ /* 0x000e6400080211ff */
[----:B-1----:R-:W-:Y:S05]  /*2de0*/  @!P1 BRA `(.L_x_50) ;  /* 0x0000007000f89947 */ /* 0x002fea0003800000 */
.L_x_156:
[C---:B-1----:R-:W-:Y:S01]  /*2df0*/  LEA R4, R11.reuse, UR6, 0x4 ;  /* 0x000000060b047c11 */ /* 0x042fe2000f8e20ff */
[----:B------:R-:W-:Y:S01]  /*2e00*/  VIADD R2, R2, 0xa0 ;  /* 0x000000a002027836 */ /* 0x000fe20000000000 */
[----:B------:R-:W-:Y:S01]  /*2e10*/  SEL R8, R8, RZ, P0 ;  /* 0x000000ff08087207 */ /* 0x000fe20000000000 */
[----:B------:R-:W-:-:S03]  /*2e20*/  VIADD R11, R11, 0x1 ;  /* 0x000000010b0b7836 */ /* 0x000fc60000000000 */
[----:B------:R-:W1:Y:S01]  /*2e30*/  LDS.128 R4, [R4+0x120] ;  /* 0x0001200004047984 */ /* 0x000e620000000c00 */
[----:B------:R-:W-:Y:S02]  /*2e40*/  PRMT R2, RZ, 0x654, R2 ;  /* 0x00000654ff027816 */ /* 0x000fe40000000002 */
[C---:B------:R-:W-:Y:S01]  /*2e50*/  ISETP.NE.AND P1, PT, R11.reuse, 0x2, PT ;  /* 0x000000020b00780c */ /* 0x040fe20003f25270 */
[----:B------:R-:W-:Y:S01]  /*2e60*/  @!PT LDS RZ, [RZ] ;  /* 0x00000000fffff984 */ /* 0x000fe20000000800 */
[----:B------:R-:W-:Y:S01]  /*2e70*/  @!PT LDS RZ, [RZ] ;  /* 0x00000000fffff984 */ /* 0x000fe20000000800 */
[----:B------:R-:W-:Y:S01]  /*2e80*/  @!PT LDS RZ, [RZ] ;  /* 0x00000000fffff984 */ /* 0x000fe20000000800 */
[----:B------:R-:W-:Y:S01]  /*2e90*/  @!PT LDS RZ, [RZ] ;  /* 0x00000000fffff984 */ /* 0x000fe20000000800 */
[----:B------:R2:W-:Y:S06]  /*2ea0*/  MEMBAR.ALL.CTA ;  /* 0x0000000000007992 */ /* 0x0005ec0000008000 */
[----:B--2---:R-:W2:Y:S01]  /*2eb0*/  FENCE.VIEW.ASYNC.S ;  /* 0x00000000000073c6 */ /* 0x004ea20000000000 */
[----:B------:R-:W-:Y:S01]  /*2ec0*/  SEL R11, R11, RZ, P1 ;  /* 0x000000ff0b0b7207 */ /* 0x000fe20000800000 */
[----:B--2---:R2:W-:Y:S01]  /*2ed0*/  SYNCS.ARRIVE.TRANS64.RED.A1T0 RZ, [R2+URZ], RZ ;  /* 0x000000ff02ff79a7 */ /* 0x0045e200081004ff */
[----:B-1----:R-:W-:-:S02]  /*2ee0*/  LOP3.LUT P3, RZ, R6, 0x1, RZ, 0xc0, !PT ;  /* 0x0000000106ff7812 */ /* 0x002fc4000786c0ff */
[----:B------:R-:W-:-:S04]  /*2ef0*/  SEL R4, RZ, 0x1, P1 ;  /* 0x00000001ff047807 */ /* 0x000fc80000800000 */
[----:B------:R-:W-:Y:S02]  /*2f00*/  LOP3.LUT R10, R10, R4, RZ, 0x3c, !PT ;  /* 0x000000040a0a7212 */ /* 0x000fe400078e3cff */
[----:B--2---:R-:W-:-:S04]  /*2f10*/  SEL R2, RZ, 0x1, P0 ;  /* 0x00000001ff027807 */ /* 0x004fc80000000000 */
[----:B------:R-:W-:Y:S01]  /*2f20*/  LOP3.LUT R9, R9, R2, RZ, 0x3c, !PT ;  /* 0x0000000209097212 */ /* 0x000fe200078e3cff */
[----:B------:R-:W-:Y:S06]  /*2f30*/  @P3 BRA `(.L_x_51) ;  /* 0xfffffffc002c3947 */ /* 0x000fec000383ffff */
[----:B------:R-:W-:Y:S01]  /*2f40*/  ULEA UR4, UR5, UR6, 0x3 ;  /* 0x0000000605047291 */ /* 0x000fe2000f8e18ff */
[----:B------:R-:W-:-:S08]  /*2f50*/  SHF.L.U32 R2, R12, 0x1f, RZ ;  /* 0x0000001f0c027819 */ /* 0x000fd000000006ff */
[----:B------:R-:W1:Y:S02]  /*2f60*/  SYNCS.PHASECHK.TRANS64 P0, [UR4+0xa0], R2 ;  /* 0x0000a002ff0075a7 */ /* 0x000e640008001004 */
[----:B-1----:R-:W-:Y:S05]  /*2f70*/  @P0 BRA `(.L_x_52) ;  /* 0x0000000000080947 */ /* 0x002fea0003800000 */
[----:B------:R-:W1:Y:S02]  /*2f80*/  SYNCS.PHASECHK.TRANS64.TRYWAIT P0, [UR4+0xa0], R2 ;  /* 0x0000a002ff0075a7 */ /* 0x000e640008001104 */
[----:B-1----:R-:W-:Y:S05]  /*2f90*/  @!P0 BRA `(.L_x_53) ;  /* 0x0000007000a08947 */ /* 0x002fea0003800000 */
.L_x_52:
[----:B------:R-:W-:-:S04]  /*2fa0*/  UIADD3 UR7, UPT, UPT, UR5, 0x1, URZ ;  /* 0x0000000105077890 */ /* 0x000fc8000fffe0ff */
[----:B------:R-:W-:-:S04]  /*2fb0*/  UISETP.NE.AND UP0, UPT, UR7, 0x2, UPT ;  /* 0x000000020700788c */ /* 0x000fc8000bf05270 */
[----:B------:R-:W-:Y:S02]  /*2fc0*/  USEL UR8, URZ, 0x1, UP0 ;  /* 0x00000001ff087887 */ /* 0x000fe40008000000 */
[----:B------:R-:W-:-:S04]  /*2fd0*/  USEL UR7, UR7, URZ, UP0 ;  /* 0x000000ff07077287 */ /* 0x000fc80008000000 */
[----:B------:R-:W-:Y:S01]  /*2fe0*/  ULEA UR7, UR7, UR6, 0x3 ;  /* 0x0000000607077291 */ /* 0x000fe2000f8e18ff */
[----:B-1----:R-:W-:-:S04]  /*2ff0*/  LOP3.LUT R2, R12, UR8, RZ, 0x3c, !PT ;  /* 0x000000080c027c12 */ /* 0x002fc8000f8e3cff */
[----:B------:R-:W-:-:S04]  /*3000*/  SHF.L.U32 R0, R2, 0x1f, RZ ;  /* 0x0000001f02007819 */ /* 0x000fc800000006ff */
[----:B------:R-:W1:Y:S02]  /*3010*/  SYNCS.PHASECHK.TRANS64 P0, [UR7+0xa0], R0 ;  /* 0x0000a000ff0075a7 */ /* 0x000e640008001007 */
[----:B-1----:R-:W-:Y:S05]  /*3020*/  @P0 EXIT ;  /* 0x000000000000094d */ /* 0x002fea0003800000 */
[----:B------:R-:W-:Y:S02]  /*3030*/  SHF.L.U32 R2, R2, 0x1f, RZ ;  /* 0x0000001f02027819 */ /* 0x000fe400000006ff */
[----:B------:R-:W-:-:S07]  /*3040*/  MOV R0, UR7 ;  /* 0x0000000700007c02 */ /* 0x000fce0008000f00 */
.L_x_54:
[----:B-1----:R1:W2:Y:S02]  /*3050*/  SYNCS.PHASECHK.TRANS64.TRYWAIT P0, [R0+URZ+0xa0], R2 ;  /* 0x0000a002000075a7 */ /* 0x0022a400080011ff */
[----:B--2---:R-:W-:Y:S05]  /*3060*/  @!P0 NANOSLEEP.SYNCS 0x989680 ;  /* 0x009896800000895d */ /* 0x004fea0003900000 */
[----:B------:R-:W2:Y:S02]  /*3070*/  @!P0 SYNCS.PHASECHK.TRANS64 P0, [R0+URZ+0xa0], R2 ;  /* 0x0000a002000085a7 */ /* 0x000ea400080010ff */
[----:B--2---:R-:W-:Y:S05]  /*3080*/  @P0 EXIT ;  /* 0x000000000000094d */ /* 0x004fea0003800000 */
[----:B------:R-:W-:Y:S05]  /*3090*/  BRA `(.L_x_54) ;  /* 0xfffffffc00ec7947 */ /* 0x000fea000383ffff */
.L_x_47:
[----:B------:R-:W-:Y:S05]  /*30a0*/  BRA.U UP4, `(.L_x_55) ;  /* 0x0000001104a07547 */ /* 0x000fea000b800000 */
[----:B------:R-:W-:Y:S01]  /*30b0*/  UMOV UR4, 0x40 ;  /* 0x0000004000047882 */ /* 0x000fe20000000000 */
[----:B------:R-:W-:Y:S01]  /*30c0*/  NOP ;  /* 0x0000000000007918 */ /* 0x000fe20000000000 */
[----:B------:R-:W-:Y:S01]  /*30d0*/  ULEA UR5, UR46, UR4, 0x18 ;  /* 0x000000042e057291 */ /* 0x000fe2000f8ec0ff */
[----:B------:R-:W-:Y:S02]  /*30e0*/  UMOV UR6, 0x400 ;  /* 0x0000040000067882 */ /* 0x000fe40000000000 */
[----:B------:R-:W-:-:S06]  /*30f0*/  ULEA UR6, UR46, UR6, 0x18 ;  /* 0x000000062e067291 */ /* 0x000fcc000f8ec0ff */
[----:B------:R-:W1:Y:S02]  /*3100*/  LDS.U8 R0, [UR5+0x1c] ;  /* 0x00001c05ff007984 */ /* 0x000e640008000000 */
[----:B-1----:R-:W-:-:S13]  /*3110*/  ISETP.NE.AND P0, PT, R0, RZ, PT ;  /* 0x000000ff0000720c */ /* 0x002fda0003f05270 */
[----:B------:R-:W-:Y:S05]  /*3120*/  @P0 BRA `(.L_x_56) ;  /* 0x0000000400080947 */ /* 0x000fea0003800000 */
[----:B------:R-:W-:Y:S02]  /*3130*/  UISETP.NE.U32.AND UP1, UPT, UR33, 0x1, UPT ;  /* 0x000000012100788c */ /* 0x000fe4000bf25070 */
[----:B------:R-:W-:-:S07]  /*3140*/  UIADD3 UR7, UPT, UPT, UR5, 0x8, URZ ;  /* 0x0000000805077890 */ /* 0x000fce000fffe0ff */
[----:B------:R-:W-:Y:S05]  /*3150*/  BRA.U !UP1, `(.L_x_57) ;  /* 0x00000001099c7547 */ /* 0x000fea000b800000 */
[----:B------:R-:W-:Y:S01]  /*3160*/  ELECT P0, URZ, PT ;  /* 0x0000000000ff782f */ /* 0x000fe20003800000 */
[----:B------:R-:W-:-:S12]  /*3170*/  BSSY B0, `(.L_x_57) ;  /* 0x0000025000007945 */ /* 0x000fd80003800000 */
[----:B------:R-:W-:Y:S05]  /*3180*/  @!P0 BRA `(.L_x_58) ;  /* 0x00000000008c8947 */ /* 0x000fea0003800000 */
[----:B------:R-:W-:-:S05]  /*3190*/  UMOV UR4, 0x10 ;  /* 0x0000001000047882 */ /* 0x000fca0000000000 */
[----:B------:R-:W-:Y:S04]  /*31a0*/  DEPBAR.LE SB1, 0x36 ;  /* 0x00009d800000791a */ /* 0x000fe80000000000 */
[----:B------:R-:W1:Y:S02]  /*31b0*/  UTCATOMSWS.2CTA.FIND_AND_SET.ALIGN UP0, UR4, UR4 ;  /* 0x00000004000475e3 */ /* 0x000e640008200800 */
[----:B-1----:R-:W-:Y:S01]  /*31c0*/  MOV R10, UR4 ;  /* 0x00000004000a7c02 */ /* 0x002fe20008000f00 */
[----:B------:R-:W-:Y:S06]  /*31d0*/  BRA.U UP0, `(.L_x_59) ;  /* 0x0000000100187547 */ /* 0x000fec000b800000 */
.L_x_60:
[----:B------:R-:W-:Y:S05]  /*31e0*/  NANOSLEEP 0x64 ;  /* 0x000000640000795d */ /* 0x000fea0003800000 */
[----:B------:R-:W-:-:S05]  /*31f0*/  UMOV UR4, 0x10 ;  /* 0x0000001000047882 */ /* 0x000fca0000000000 */
[----:B------:R-:W-:Y:S04]  /*3200*/  DEPBAR.LE SB1, 0x36 ;  /* 0x00009d800000791a */ /* 0x000fe80000000000 */
[----:B------:R-:W1:Y:S02]  /*3210*/  UTCATOMSWS.2CTA.FIND_AND_SET.ALIGN UP0, UR4, UR4 ;  /* 0x00000004000475e3 */ /* 0x000e640008200800 */
[----:B-1----:R-:W-:Y:S01]  /*3220*/  MOV R10, UR4 ;  /* 0x00000004000a7c02 */ /* 0x002fe20008000f00 */
[----:B------:R-:W-:Y:S05]  /*3230*/  BRA.U !UP0, `(.L_x_60) ;  /* 0xfffffffd08e87547 */ /* 0x000fea000b83ffff */
.L_x_59:
[----:B------:R-:W1:Y:S01]  /*3240*/  LDS R6, [UR5+0x10] ;  /* 0x00001005ff067984 */ /* 0x000e620008000800 */
[----:B------:R-:W-:Y:S01]  /*3250*/  IMAD.U32 R0, RZ, RZ, UR6 ;  /* 0x00000006ff007e24 */ /* 0x000fe2000f8e00ff */
[----:B------:R-:W-:-:S03]  /*3260*/  MOV R4, UR34 ;  /* 0x0000002200047c02 */ /* 0x000fc60008000f00 */
[----:B------:R-:W-:Y:S01]  /*3270*/  VIADD R0, R0, 0x140 ;  /* 0x0000014000007836 */ /* 0x000fe20000000000 */
[----:B-1----:R-:W-:-:S04]  /*3280*/  SHF.L.U32 R6, R6, 0x1f, RZ ;  /* 0x0000001f06067819 */ /* 0x002fc800000006ff */
[----:B------:R-:W1:Y:S02]  /*3290*/  SYNCS.PHASECHK.TRANS64.TRYWAIT P0, [UR5+0x8], R6 ;  /* 0x00000806ff0075a7 */ /* 0x000e640008001105 */
[----:B-1----:R-:W-:Y:S05]  /*32a0*/  @P0 BRA `(.L_x_61) ;  /* 0x0000000000080947 */ /* 0x002fea0003800000 */
[----:B------:R-:W1:Y:S02]  /*32b0*/  SYNCS.PHASECHK.TRANS64.TRYWAIT P0, [UR5+0x8], R6 ;  /* 0x00000806ff0075a7 */ /* 0x000e640008001105 */
[----:B-1----:R-:W-:Y:S05]  /*32c0*/  @!P0 BRA `(.L_x_62) ;  /* 0x0000006c00ec8947 */ /* 0x002fea0003800000 */
.L_x_61:
[----:B------:R-:W-:Y:S01]  /*32d0*/  PRMT R4, R4, 0x654, R0 ;  /* 0x0000065404047816 */ /* 0x000fe20000000000 */
[----:B------:R-:W-:Y:S01]  /*32e0*/  HFMA2 R0, -RZ, RZ, 0, 5.9604644775390625e-08 ;  /* 0x00000001ff007431 */ /* 0x000fe200000001ff */
[----:B------:R-:W-:Y:S01]  /*32f0*/  UPRMT UR4, UR34, 0x654, UR7 ;  /* 0x0000065422047896 */ /* 0x000fe20008000007 */
[----:B------:R-:W-:Y:S02]  /*3300*/  IMAD.MOV.U32 R8, RZ, RZ, 0xffff ;  /* 0x0000ffffff087424 */ /* 0x000fe400078e00ff */
[----:B-1----:R-:W-:Y:S02]  /*3310*/  IMAD.MOV.U32 R6, RZ, RZ, 0x4 ;  /* 0x00000004ff067424 */ /* 0x002fe400078e00ff */
[----:B------:R-:W-:Y:S01]  /*3320*/  IMAD.SHL.U32 R9, R10, 0x20, RZ ;  /* 0x000000200a097824 */ /* 0x000fe200078e00ff */
[----:B------:R-:W-:Y:S02]  /*3330*/  MOV R5, UR4 ;  /* 0x0000000400057c02 */ /* 0x000fe40008000f00 */
[-C--:B------:R-:W-:Y:S01]  /*3340*/  SHF.L.U32 R8, R8, R10.reuse, RZ ;  /* 0x0000000a08087219 */ /* 0x080fe200000006ff */
[----:B------:R1:W-:Y:S01]  /*3350*/  SYNCS.ARRIVE.TRANS64.RED RZ, [UR4], R6 ;  /* 0x00000006ffff79a7 */ /* 0x0003e20008000404 */
[----:B------:R-:W-:Y:S01]  /*3360*/  SHF.L.U32 R7, R0, R10, RZ ;  /* 0x0000000a00077219 */ /* 0x000fe200000006ff */
[----:B------:R1:W-:Y:S04]  /*3370*/  STS [UR6+0x140], R9 ;  /* 0x00014009ff007988 */ /* 0x0003e80008000806 */
[----:B------:R1:W-:Y:S04]  /*3380*/  STAS [R4.64], R10 ;  /* 0x0000000a04007dbd */ /* 0x0003e8000c0008ff */
[----:B------:R1:W-:Y:S04]  /*3390*/  ATOMS.OR RZ, [UR5+0x14], R8 ;  /* 0x00001408ffff798c */ /* 0x0003e8000b000005 */
[----:B------:R1:W-:Y:S04]  /*33a0*/  ATOMS.OR RZ, [UR5+0x18], R7 ;  /* 0x00001807ffff798c */ /* 0x0003e8000b000005 */
[----:B------:R1:W-:Y:S02]  /*33b0*/  ATOMS.XOR RZ, [UR5+0x10], R0 ;  /* 0x00001000ffff798c */ /* 0x0003e4000b800005 */
.L_x_58:
[----:B------:R-:W-:Y:S05]  /*33c0*/  BSYNC B0 ;  /* 0x0000000000007941 */ /* 0x000fea0003800000 */
.L_x_57:
[----:B------:R-:W-:Y:S05]  /*33d0*/  BRA.U UP1, `(.L_x_63) ;  /* 0x00000001016c7547 */ /* 0x000fea000b800000 */
[----:B------:R-:W-:-:S03]  /*33e0*/  UMOV UR4, 0xffffffff ;  /* 0xffffffff00047882 */ /* 0x000fc60000000000 */
[----:B------:R-:W-:Y:S05]  /*33f0*/  BRA.DIV UR4, `(.L_x_64) ;  /* 0x0000006e04b87947 */ /* 0x000fea000b800000 */
[----:B------:R-:W-:-:S13]  /*3400*/  ELECT P6, URZ, PT ;  /* 0x0000000000ff782f */ /* 0x000fda00038c0000 */
.L_x_160:
[----:B------:R-:W-:Y:S05]  /*3410*/  @!P6 BRA `(.L_x_63) ;  /* 0x00000000005ce947 */ /* 0x000fea0003800000 */
[----:B-1----:R-:W1:Y:S02]  /*3420*/  LDS R4, [UR5+0x10] ;  /* 0x00001005ff047984 */ /* 0x002e640008000800 */
[----:B-1----:R-:W-:-:S04]  /*3430*/  SHF.L.U32 R4, R4, 0x1f, RZ ;  /* 0x0000001f04047819 */ /* 0x002fc800000006ff */
[----:B------:R-:W1:Y:S02]  /*3440*/  SYNCS.PHASECHK.TRANS64.TRYWAIT P0, [UR5+0x8], R4 ;  /* 0x00000804ff0075a7 */ /* 0x000e640008001105 */
[----:B-1----:R-:W-:Y:S05]  /*3450*/  @P0 BRA `(.L_x_65) ;  /* 0x0000000000080947 */ /* 0x002fea0003800000 */
[----:B------:R-:W1:Y:S02]  /*3460*/  SYNCS.PHASECHK.TRANS64.TRYWAIT P0, [UR5+0x8], R4 ;  /* 0x00000804ff0075a7 */ /* 0x000e640008001105 */
[----:B-1----:R-:W-:Y:S05]  /*3470*/  @!P0 BRA `(.L_x_66) ;  /* 0x0000006c00b88947 */ /* 0x002fea0003800000 */
.L_x_65:
[----:B------:R-:W2:Y:S01]  /*3480*/  LDS R6, [UR6+0x140] ;  /* 0x00014006ff067984 */ /* 0x000ea20008000800 */
[----:B-1----:R-:W-:Y:S02]  /*3490*/  HFMA2 R0, -RZ, RZ, 0, 5.9604644775390625e-08 ;  /* 0x00000001ff007431 */ /* 0x002fe400000001ff */
[----:B------:R-:W-:Y:S01]  /*34a0*/  IMAD.MOV.U32 R4, RZ, RZ, 0xffff ;  /* 0x0000ffffff047424 */ /* 0x000fe200078e00ff */
[----:B------:R-:W-:Y:S01]  /*34b0*/  UPRMT UR4, UR34, 0x654, UR7 ;  /* 0x0000065422047896 */ /* 0x000fe20008000007 */
[----:B--2---:R-:W-:-:S03]  /*34c0*/  IMAD.SHL.U32 R5, R6, 0x20, RZ ;  /* 0x0000002006057824 */ /* 0x004fc600078e00ff */
[-C--:B------:R-:W-:Y:S02]  /*34d0*/  SHF.L.U32 R4, R4, R6.reuse, RZ ;  /* 0x0000000604047219 */ /* 0x080fe400000006ff */
[----:B------:R-:W-:Y:S01]  /*34e0*/  SHF.L.U32 R6, R0, R6, RZ ;  /* 0x0000000600067219 */ /* 0x000fe200000006ff */
[----:B------:R2:W-:Y:S04]  /*34f0*/  STS [UR6+0x140], R5 ;  /* 0x00014005ff007988 */ /* 0x0005e80008000806 */
[----:B------:R2:W-:Y:S04]  /*3500*/  ATOMS.OR RZ, [UR5+0x14], R4 ;  /* 0x00001404ffff798c */ /* 0x0005e8000b000005 */
[----:B------:R2:W-:Y:S01]  /*3510*/  ATOMS.OR RZ, [UR5+0x18], R6 ;  /* 0x00001806ffff798c */ /* 0x0005e2000b000005 */
[----:B------:R-:W-:Y:S03]  /*3520*/  SYNCS.ARRIVE.TRANS64.RED.A1T0 RZ, [UR4], RZ ;  /* 0x000000ffffff79a7 */ /* 0x000fe60008100404 */
[----:B------:R2:W-:Y:S01]  /*3530*/  ATOMS.XOR RZ, [UR5+0x10], R0 ;  /* 0x00001000ffff798c */ /* 0x0005e2000b800005 */
[----:B------:R-:W-:Y:S05]  /*3540*/  BRA `(.L_x_63) ;  /* 0x0000000000107947 */ /* 0x000fea0003800000 */
.L_x_56:
[----:B------:R-:W-:Y:S02]  /*3550*/  MOV R0, 0xffffffff ;  /* 0xffffffff00007802 */ /* 0x000fe40000000f00 */
[----:B------:R-:W-:-:S03]  /*3560*/  MOV R4, 0x3590 ;  /* 0x0000359000047802 */ /* 0x000fc60000000f00 */
[----:B------:R1:W-:Y:S04]  /*3570*/  STS [UR6+0x140], R0 ;  /* 0x00014000ff007988 */ /* 0x0003e80008000806 */
[----:B-1---5:R-:W-:Y:S05]  /*3580*/  CALL.REL.NOINC `($__internal_1_$__cuda_sm10x_tcgen05_guardrail_trap_phase_invalid_during_alloc) ;  /* 0x0000007400887944 */ /* 0x022fea0003c00000 */
.L_x_63:
[----:B------:R-:W-:Y:S05]  /*3590*/  WARPSYNC.ALL ;  /* 0x0000000000007948 */ /* 0x000fea0003800000 */
[----:B------:R-:W3:Y:S01]  /*35a0*/  S2UR UR4, SR_CgaCtaId ;  /* 0x00000000000479c3 */ /* 0x000ee20000008800 */
[----:B------:R-:W-:Y:S01]  /*35b0*/  UMOV UR17, 0x400 ;  /* 0x0000040000117882 */ /* 0x000fe20000000000 */
[----:B------:R-:W-:-:S06]  /*35c0*/  NOP ;  /* 0x0000000000007918 */ /* 0x000fcc0000000000 */
[----:B------:R-:W-:Y:S06]  /*35d0*/  BAR.ARV 0x6, 0xa0 ;  /* 0x0182800000007b1d */ /* 0x000fec0000002000 */
[----:B------:R-:W4:Y:S01]  /*35e0*/  LDCU UR6, c[0x0][0x38c] ;  /* 0x00007180ff0677ac */ /* 0x000f220008000800 */
[----:B------:R-:W-:Y:S01]  /*35f0*/  LOP3.LUT R3, R3, 0xffff, RZ, 0xc0, !PT ;  /* 0x0000ffff03037812 */ /* 0x000fe200078ec0ff */
[----:B-1----:R-:W-:Y:S01]  /*3600*/  IMAD.MOV.U32 R9, RZ, RZ, 0x1 ;  /* 0x00000001ff097424 */ /* 0x002fe200078e00ff */
[----:B------:R-:W-:Y:S01]  /*3610*/  LOP3.LUT R2, R2, 0xffff, RZ, 0xc0, !PT ;  /* 0x0000ffff02027812 */ /* 0x000fe200078ec0ff */
[----:B------:R-:W-:Y:S01]  /*3620*/  IMAD.MOV.U32 R8, RZ, RZ, RZ ;  /* 0x000000ffff087224 */ /* 0x000fe200078e00ff */
[----:B------:R-:W-:Y:S01]  /*3630*/  R2UR UR20, R3 ;  /* 0x00000000031472ca */ /* 0x000fe200000e0000 */
[----:B------:R-:W-:Y:S01]  /*3640*/  UMOV UR24, URZ ;  /* 0x000000ff00187c82 */ /* 0x000fe20008000000 */
[----:B------:R-:W-:-:S02]  /*3650*/  R2UR UR30, R2 ;  /* 0x00000000021e72ca */ /* 0x000fc400000e0000 */
[----:B------:R-:W-:Y:S01]  /*3660*/  CS2R R2, SRZ ;  /* 0x0000000000027805 */ /* 0x000fe2000001ff00 */
[----:B------:R-:W-:Y:S01]  /*3670*/  UMOV UR15, URZ ;  /* 0x000000ff000f7c82 */ /* 0x000fe20008000000 */
[----:B---3--:R-:W-:Y:S01]  /*3680*/  ULEA UR17, UR4, UR17, 0x18 ;  /* 0x0000001104117291 */ /* 0x008fe2000f8ec0ff */
[----:B------:R-:W-:Y:S01]  /*3690*/  UMOV UR14, URZ ;  /* 0x000000ff000e7c82 */ /* 0x000fe20008000000 */
[----:B------:R-:W-:Y:S02]  /*36a0*/  UISETP.NE.AND UP3, UPT, UR33, URZ, UPT ;  /* 0x000000ff2100728c */ /* 0x000fe4000bf65270 */
[----:B------:R-:W-:Y:S02]  /*36b0*/  UIADD3 UR5, UPT, UPT, UR17, 0x6300, URZ ;  /* 0x0000630011057890 */ /* 0x000fe4000fffe0ff */
[----:B------:R-:W-:-:S03]  /*36c0*/  UIADD3 UR4, UPT, UPT, UR17, 0xa300, URZ ;  /* 0x0000a30011047890 */ /* 0x000fc6000fffe0ff */
[----:B--2---:R-:W1:Y:S01]  /*36d0*/  LDS R0, [UR17+0x140] ;  /* 0x00014011ff007984 */ /* 0x004e620008000800 */
[----:B----4-:R-:W-:Y:S02]  /*36e0*/  UIADD3 UR6, UPT, UPT, UR6, 0x3f, URZ ;  /* 0x0000003f06067890 */ /* 0x010fe4000fffe0ff */
[----:B------:R-:W-:Y:S02]  /*36f0*/  USHF.R.U32.HI UR5, URZ, 0x4, UR5 ;  /* 0x00000004ff057899 */ /* 0x000fe40008011605 */
[----:B------:R-:W-:Y:S02]  /*3700*/  USHF.R.S32.HI UR25, URZ, 0x1f, UR6 ;  /* 0x0000001fff197899 */ /* 0x000fe40008011406 */
[----:B------:R-:W-:Y:S02]  /*3710*/  USHF.R.U32.HI UR4, URZ, 0x4, UR4 ;  /* 0x00000004ff047899 */ /* 0x000fe40008011604 */
[----:B------:R-:W-:Y:S02]  /*3720*/  ULEA.HI UR25, UR25, UR6, URZ, 0x6 ;  /* 0x0000000619197291 */ /* 0x000fe4000f8f30ff */
[----:B------:R-:W-:-:S02]  /*3730*/  ULOP3.LUT UR5, UR5, 0x3fff, URZ, 0xc0, !UPT ;  /* 0x00003fff05057892 */ /* 0x000fc4000f8ec0ff */
[----:B------:R-:W-:Y:S02]  /*3740*/  USHF.R.S32.HI UR25, URZ, 0x6, UR25 ;  /* 0x00000006ff197899 */ /* 0x000fe40008011419 */
[----:B------:R-:W-:Y:S02]  /*3750*/  ULOP3.LUT UR22, UR4, 0x3fff, URZ, 0xc0, !UPT ;  /* 0x00003fff04167892 */ /* 0x000fe4000f8ec0ff */
[----:B------:R-:W-:Y:S02]  /*3760*/  UISETP.LT.AND UP0, UPT, UR25, 0x1, UPT ;  /* 0x000000011900788c */ /* 0x000fe4000bf01270 */
[----:B------:R-:W-:Y:S02]  /*3770*/  ULOP3.LUT UR21, UR5, 0x10000, URZ, 0xfc, !UPT ;  /* 0x0001000005157892 */ /* 0x000fe4000f8efcff */
[----:B------:R-:W-:Y:S02]  /*3780*/  ULOP3.LUT UR22, UR22, 0x10000, URZ, 0xfc, !UPT ;  /* 0x0001000016167892 */ /* 0x000fe4000f8efcff */
[----:B------:R-:W-:Y:S01]  /*3790*/  USEL UR31, UR25, 0x1, !UP0 ;  /* 0x00000001191f7887 */ /* 0x000fe2000c000000 */
[----:B------:R-:W-:Y:S01]  /*37a0*/  UMOV UR28, 0x0 ;  /* 0x00000000001c7882 */ /* 0x000fe20000000000 */
[----:B------:R-:W-:Y:S01]  /*37b0*/  UMOV UR29, 0x84004a0 ;  /* 0x084004a0001d7882 */ /* 0x000fe20000000000 */
[----:B------:R-:W-:Y:S01]  /*37c0*/  UMOV UR26, 0x0 ;  /* 0x00000000001a7882 */ /* 0x000fe20000000000 */
[----:B------:R-:W-:Y:S01]  /*37d0*/  UMOV UR27, 0x84004a0 ;  /* 0x084004a0001b7882 */ /* 0x000fe20000000000 */
[----:B-1----:R-:W-:-:S15]  /*37e0*/  R2UR UR32, R0 ;  /* 0x00000000002072ca */ /* 0x002fde00000e0000 */
.L_x_74:
[C---:B------:R-:W-:Y:S02]  /*37f0*/  LEA R0, R8.reuse, UR17, 0x3 ;  /* 0x0000001108007c11 */ /* 0x040fe4000f8e18ff */
[----:B------:R-:W-:Y:S02]  /*3800*/  SHF.L.U32 R4, R3, 0x1f, RZ ;  /* 0x0000001f03047819 */ /* 0x000fe400000006ff */
[----:B------:R-:W-:Y:S02]  /*3810*/  LEA R5, R8, UR17, 0x4 ;  /* 0x0000001108057c11 */ /* 0x000fe4000f8e20ff */
[----:B------:R-:W1:Y:S02]  /*3820*/  SYNCS.PHASECHK.TRANS64.TRYWAIT P0, [R0+URZ+0x90], R4 ;  /* 0x00009004000075a7 */ /* 0x000e6400080011ff */
[----:B-1-3--:R-:W-:Y:S05]  /*3830*/  @!P0 BRA `(.L_x_67) ;  /* 0x0000006800e08947 */ /* 0x00afea0003800000 */
.L_x_161:
[----:B-1----:R-:W1:Y:S01]  /*3840*/  LDS.128 R4, [R5+0x120] ;  /* 0x0001200005047984 */ /* 0x002e620000000c00 */
[----:B------:R-:W-:Y:S02]  /*3850*/  VIADD R0, R0, 0xa0 ;  /* 0x000000a000007836 */ /* 0x000fe40000000000 */
[----:B------:R-:W-:Y:S01]  /*3860*/  VIADD R8, R8, 0x1 ;  /* 0x0000000108087836 */ /* 0x000fe20000000000 */
[----:B------:R-:W-:Y:S01]  /*3870*/  @!PT LDS RZ, [RZ] ;  /* 0x00000000fffff984 */ /* 0x000fe20000000800 */
[----:B------:R-:W-:Y:S01]  /*3880*/  @!PT LDS RZ, [RZ] ;  /* 0x00000000fffff984 */ /* 0x000fe20000000800 */
[----:B------:R-:W-:Y:S01]  /*3890*/  @!PT LDS RZ, [RZ] ;  /* 0x00000000fffff984 */ /* 0x000fe20000000800 */
[----:B------:R-:W-:Y:S01]  /*38a0*/  @!PT LDS RZ, [RZ] ;  /* 0x00000000fffff984 */ /* 0x000fe20000000800 */
[----:B------:R2:W-:Y:S06]  /*38b0*/  MEMBAR.ALL.CTA ;  /* 0x0000000000007992 */ /* 0x0005ec0000008000 */
[----:B--2---:R-:W2:Y:S01]  /*38c0*/  FENCE.VIEW.ASYNC.S ;  /* 0x00000000000073c6 */ /* 0x004ea20000000000 */
[----:B------:R-:W-:-:S04]  /*38d0*/  PRMT R0, RZ, 0x654, R0 ;  /* 0x00000654ff007816 */ /* 0x000fc80000000000 */
[----:B--2---:R2:W-:Y:S01]  /*38e0*/  SYNCS.ARRIVE.TRANS64.RED.A1T0 RZ, [R0+URZ], RZ ;  /* 0x000000ff00ff79a7 */ /* 0x0045e200081004ff */
[----:B-1----:R-:W-:Y:S01]  /*38f0*/  LOP3.LUT P1, RZ, R6, 0x1, RZ, 0xc0, !PT ;  /* 0x0000000106ff7812 */ /* 0x002fe2000782c0ff */
[----:B--2---:R-:W-:-:S12]  /*3900*/  BRA.U UP3, `(.L_x_68) ;  /* 0x0000000103e07547 */ /* 0x004fd8000b800000 */
[----:B------:R-:W1:Y:S01]  /*3910*/  LDCU UR4, c[0x0][0x38c] ;  /* 0x00007180ff0477ac */ /* 0x000e620008000800 */
[----:B------:R-:W-:Y:S02]  /*3920*/  PLOP3.LUT P2, PT, PT, PT, PT, 0x80, 0x8 ;  /* 0x000000000008781c */ /* 0x000fe40003f4f070 */
[----:B------:R-:W-:Y:S01]  /*3930*/  SHF.L.U32 R4, R9, 0x1f, RZ ;  /* 0x0000001f09047819 */ /* 0x000fe200000006ff */
[----:B------:R-:W-:Y:S02]  /*3940*/  ULEA UR23, UR24, UR17, 0x3 ;  /* 0x0000001118177291 */ /* 0x000fe4000f8e18ff */
[----:B------:R-:W-:Y:S02]  /*3950*/  ULEA UR18, UR24, UR32, 0x7 ;  /* 0x0000002018127291 */ /* 0x000fe4000f8e38ff */
[----:B-1----:R-:W-:-:S06]  /*3960*/  UISETP.GE.AND UP0, UPT, UR4, 0x1, UPT ;  /* 0x000000010400788c */ /* 0x002fcc000bf06270 */
[----:B------:R-:W-:-:S05]  /*3970*/  PLOP3.LUT P0, PT, PT, PT, UP0, 0x80, 0x8 ;  /* 0x000000000008781c */ /* 0x000fca0003f0f008 */
[----:B------:R-:W-:-:S08]  /*3980*/  @UP0 ULEA UR4, UR15, UR17, 0x3 ;  /* 0x000000110f040291 */ /* 0x000fd0000f8e18ff */
[----:B------:R-:W-:-:S04]  /*3990*/  @P0 SHF.L.U32 R0, R2, 0x1f, RZ ;  /* 0x0000001f02000819 */ /* 0x000fc800000006ff */
[----:B------:R1:W2:Y:S01]  /*39a0*/  @P0 SYNCS.PHASECHK.TRANS64.TRYWAIT P2, [UR4], R0 ;  /* 0x00000000ff0005a7 */ /* 0x0002a20008041104 */
[----:B------:R-:W3:Y:S02]  /*39b0*/  SYNCS.PHASECHK.TRANS64.TRYWAIT P0, [UR23+0xd0], R4 ;  /* 0x0000d004ff0075a7 */ /* 0x000ee40008001117 */
[----:B-123--:R-:W-:Y:S05]  /*39c0*/  @!P0 BRA `(.L_x_69) ;  /* 0x0000006800908947 */ /* 0x00efea0003800000 */
.L_x_163:
[----:B------:R-:W-:Y:S01]  /*39d0*/  UMOV UR19, UR14 ;  /* 0x0000000e00137c82 */ /* 0x000fe20008000000 */
[----:B------:R-:W-:Y:S05]  /*39e0*/  BRA.U !UP0, `(.L_x_70) ;  /* 0x0000000108987547 */ /* 0x000fea000b800000 */
[----:B------:R-:W-:Y:S02]  /*39f0*/  UIADD3 UR19, UPT, UPT, UR31, UR14, URZ ;  /* 0x0000000e1f137290 */ /* 0x000fe4000fffe0ff */
[----:B------:R-:W-:Y:S01]  /*3a00*/  UPLOP3.LUT UP2, UPT, UPT, UPT, UPT, 0x40, 0x4 ;  /* 0x000000000004789c */ /* 0x000fe20003f4e870 */
[----:B------:R-:W-:Y:S01]  /*3a10*/  UMOV UR16, UR25 ;  /* 0x0000001900107c82 */ /* 0x000fe20008000000 */
[----:B------:R-:W-:-:S09]  /*3a20*/  UMOV UR6, UR15 ;  /* 0x0000000f00067c82 */ /* 0x000fd20008000000 */
.L_x_73:
[----:B--2---:R-:W-:Y:S01]  /*3a30*/  ULEA UR5, UR6, UR17, 0x3 ;  /* 0x0000001106057291 */ /* 0x004fe2000f8e18ff */
[----:B---3--:R-:W-:Y:S11]  /*3a40*/  @P2 BRA `(.L_x_71) ;  /* 0x00000000000c2947 */ /* 0x008ff60003800000 */
[----:B-1----:R-:W-:Y:S04]  /*3a50*/  SHF.L.U32 R4, R2, 0x1f, RZ ;  /* 0x0000001f02047819 */ /* 0x002fe800000006ff */
[----:B------:R-:W1:Y:S02]  /*3a60*/  SYNCS.PHASECHK.TRANS64.TRYWAIT P0, [UR5], R4 ;  /* 0x00000004ff0075a7 */ /* 0x000e640008001105 */
[----:B-1----:R-:W-:Y:S05]  /*3a70*/  @!P0 BRA `(.L_x_72) ;  /* 0x00000068007c8947 */ /* 0x002fea0003800000 */
.L_x_71:
[----:B------:R-:W-:Y:S01]  /*3a80*/  UISETP.NE.AND UP0, UPT, UR16, 0x1, UPT ;  /* 0x000000011000788c */ /* 0x000fe2000bf05270 */
[----:B------:R-:W-:Y:S01]  /*3a90*/  PLOP3.LUT P2, PT, PT, PT, PT, 0x80, 0x8 ;  /* 0x000000000008781c */ /* 0x000fe20003f4f070 */
[----:B------:R-:W-:Y:S02]  /*3aa0*/  UIADD3 UR4, UPT, UPT, UR6, 0x1, URZ ;  /* 0x0000000106047890 */ /* 0x000fe4000fffe0ff */
[----:B------:R-:W-:Y:S02]  /*3ab0*/  ULEA UR12, UR6, UR22, 0x9 ;  /* 0x00000016060c7291 */ /* 0x000fe4000f8e48ff */
[----:B------:R-:W-:Y:S01]  /*3ac0*/  UISETP.NE.AND UP1, UPT, UR4, 0x4, UPT ;  /* 0x000000040400788c */ /* 0x000fe2000bf25270 */
[----:B------:R-:W-:Y:S01]  /*3ad0*/  PLOP3.LUT P0, PT, PT, PT, UP0, 0x80, 0x8 ;  /* 0x000000000008781c */ /* 0x000fe20003f0f008 */
[----:B------:R-:W-:Y:S02]  /*3ae0*/  UIADD3 UR10, UPT, UPT, UR12, 0x2, URZ ;  /* 0x000000020c0a7890 */ /* 0x000fe4000fffe0ff */
[----:B------:R-:W-:Y:S02]  /*3af0*/  USEL UR7, URZ, 0x1, UP1 ;  /* 0x00000001ff077887 */ /* 0x000fe40008800000 */
[----:B------:R-:W-:Y:S02]  /*3b00*/  USEL UR15, UR4, URZ, UP1 ;  /* 0x000000ff040f7287 */ /* 0x000fe40008800000 */
[----:B------:R-:W-:Y:S02]  /*3b10*/  UIADD3 UR14, UPT, UPT, UR14, 0x1, URZ ;  /* 0x000000010e0e7890 */ /* 0x000fe4000fffe0ff */
[----:B------:R-:W-:Y:S01]  /*3b20*/  @UP0 ULEA UR4, UR15, UR17, 0x3 ;  /* 0x000000110f040291 */ /* 0x000fe2000f8e18ff */
[----:B------:R-:W-:Y:S01]  /*3b30*/  LOP3.LUT R2, R2, UR7, RZ, 0x3c, !PT ;  /* 0x0000000702027c12 */ /* 0x000fe2000f8e3cff */
[----:B------:R-:W-:Y:S01]  /*3b40*/  UIADD3 UR7, UPT, UPT, UR5, 0x20, URZ ;  /* 0x0000002005077890 */ /* 0x000fe2000fffe0ff */
[----:B------:R-:W-:Y:S02]  /*3b50*/  UMOV UR13, 0x80004020 ;  /* 0x80004020000d7882 */ /* 0x000fe40000000000 */
[----:B-1----:R-:W-:Y:S01]  /*3b60*/  @P0 SHF.L.U32 R0, R2, 0x1f, RZ ;  /* 0x0000001f02000819 */ /* 0x002fe200000006ff */
[----:B------:R-:W-:Y:S01]  /*3b70*/  UMOV UR5, 0x80004020 ;  /* 0x8000402000057882 */ /* 0x000fe20000000000 */
[----:B------:R-:W-:Y:S01]  /*3b80*/  UMOV UR11, 0x80004020 ;  /* 0x80004020000b7882 */ /* 0x000fe20000000000 */
[----:B------:R-:W-:Y:S01]  /*3b90*/  UMOV UR9, 0x80004020 ;  /* 0x8000402000097882 */ /* 0x000fe20000000000 */
[----:B------:R2:W3:Y:S01]  /*3ba0*/  @P0 SYNCS.PHASECHK.TRANS64.TRYWAIT P2, [UR4], R0 ;  /* 0x00000000ff0005a7 */ /* 0x0004e20008041104 */
[----:B------:R-:W-:Y:S02]  /*3bb0*/  ULEA UR4, UR6, UR21, 0x8 ;  /* 0x0000001506047291 */ /* 0x000fe4000f8e40ff */
[----:B------:R-:W-:Y:S02]  /*3bc0*/  UISETP.NE.AND UP0, UPT, UR14, UR19, UPT ;  /* 0x000000130e00728c */ /* 0x000fe4000bf05270 */
[----:B------:R-:W-:Y:S02]  /*3bd0*/  UIADD3 UR8, UPT, UPT, UR4, 0x2, URZ ;  /* 0x0000000204087890 */ /* 0x000fe4000fffe0ff */
[----:B------:R-:W-:Y:S01]  /*3be0*/  UIADD3 UR16, UPT, UPT, UR16, -0x1, URZ ;  /* 0xffffffff10107890 */ /* 0x000fe2000fffe0ff */
[----:B------:R-:W-:Y:S02]  /*3bf0*/  UMOV UR6, UR15 ;  /* 0x0000000f00067c82 */ /* 0x000fe40008000000 */
[----:B------:R2:W-:Y:S01]  /*3c00*/  UTCIMMA.2CTA gdesc[UR4], gdesc[UR12], tmem[UR18], tmem[UR28], idesc[UR29], UP2 ;  /* 0x00ff1c0c040075ea */ /* 0x0005e20009200112 */
[----:B------:R-:W-:Y:S03]  /*3c10*/  UPLOP3.LUT UP2, UPT, UPT, UPT, UPT, 0x80, 0x8 ;  /* 0x000000000008789c */ /* 0x000fe60003f4f070 */
[----:B------:R2:W-:Y:S01]  /*3c20*/  UTCIMMA.2CTA gdesc[UR8], gdesc[UR10], tmem[UR18], tmem[UR26], idesc[UR27], UPT ;  /* 0x00ff1a0a080075ea */ /* 0x0005e2000ba00112 */
[----:B------:R2:W-:Y:S01]  /*3c30*/  UTCBAR.2CTA.MULTICAST [UR7], URZ, UR20 ;  /* 0x000000ff070073e9 */ /* 0x0005e20008200814 */
[----:B------:R-:W-:Y:S06]  /*3c40*/  BRA.U UP0, `(.L_x_73) ;  /* 0xfffffffd00787547 */ /* 0x000fec000b83ffff */
.L_x_70:
[----:B--2---:R-:W-:Y:S01]  /*3c50*/  UIADD3 UR4, UPT, UPT, UR23, 0xb0, URZ ;  /* 0x000000b017047890 */ /* 0x004fe2000fffe0ff */
[----:B------:R-:W-:-:S08]  /*3c60*/  UMOV UR14, UR19 ;  /* 0x00000013000e7c82 */ /* 0x000fd00008000000 */
[----:B------:R2:W-:Y:S01]  /*3c70*/  UTCBAR.2CTA.MULTICAST [UR4], URZ, UR30 ;  /* 0x000000ff040073e9 */ /* 0x0005e2000820081e */
[----:B------:R-:W-:Y:S02]  /*3c80*/  NOP ;  /* 0x0000000000007918 */ /* 0x000fe40000000000 */
.L_x_68:
[----:B--2---:R-:W-:Y:S01]  /*3c90*/  UIADD3 UR4, UPT, UPT, UR24, 0x1, URZ ;  /* 0x0000000118047890 */ /* 0x004fe2000fffe0ff */
[----:B------:R-:W-:-:S03]  /*3ca0*/  ISETP.NE.AND P0, PT, R8, 0x2, PT ;  /* 0x000000020800780c */ /* 0x000fc60003f05270 */
[----:B------:R-:W-:Y:S01]  /*3cb0*/  UISETP.NE.AND UP0, UPT, UR4, 0x4, UPT ;  /* 0x000000040400788c */ /* 0x000fe2000bf05270 */
[----:B-1----:R-:W-:Y:S02]  /*3cc0*/  SEL R0, RZ, 0x1, P0 ;  /* 0x00000001ff007807 */ /* 0x002fe40000000000 */
[----:B------:R-:W-:Y:S01]  /*3cd0*/  SEL R8, R8, RZ, P0 ;  /* 0x000000ff08087207 */ /* 0x000fe20000000000 */
[----:B------:R-:W-:Y:S01]  /*3ce0*/  USEL UR5, URZ, 0x1, UP0 ;  /* 0x00000001ff057887 */ /* 0x000fe20008000000 */
[----:B------:R-:W-:Y:S01]  /*3cf0*/  LOP3.LUT R3, R3, R0, RZ, 0x3c, !PT ;  /* 0x0000000003037212 */ /* 0x000fe200078e3cff */
[----:B------:R-:W-:-:S04]  /*3d00*/  USEL UR24, UR4, URZ, UP0 ;  /* 0x000000ff04187287 */ /* 0x000fc80008000000 */
[----:B------:R-:W-:Y:S01]  /*3d10*/  LOP3.LUT R9, R9, UR5, RZ, 0x3c, !PT ;  /* 0x0000000509097c12 */ /* 0x000fe2000f8e3cff */
[----:B------:R-:W-:Y:S07]  /*3d20*/  @P1 BRA `(.L_x_74) ;  /* 0xfffffff800b01947 */ /* 0x000fee000383ffff */
[----:B------:R-:W1:Y:S01]  /*3d30*/  S2UR UR8, SR_CgaCtaId ;  /* 0x00000000000879c3 */ /* 0x000e620000008800 */
[----:B------:R-:W-:Y:S01]  /*3d40*/  ELECT P0, URZ, PT ;  /* 0x0000000000ff782f */ /* 0x000fe20003800000 */
[----:B------:R-:W-:Y:S01]  /*3d50*/  HFMA2 R0, -RZ, RZ, 0, 5.9604644775390625e-08 ;  /* 0x00000001ff007431 */ /* 0x000fe200000001ff */
[----:B------:R-:W-:-:S05]  /*3d60*/  UMOV UR4, 0x40 ;  /* 0x0000004000047882 */ /* 0x000fca0000000000 */
[----:B------:R-:W-:Y:S01]  /*3d70*/  UVIRTCOUNT.DEALLOC.SMPOOL 0x80 ;  /* 0x000000800000784c */ /* 0x000fe20000000000 */
[----:B------:R-:W-:Y:S02]  /*3d80*/  UISETP.NE.AND UP1, UPT, UR33, URZ, UPT ;  /* 0x000000ff2100728c */ /* 0x000fe4000bf25270 */
[----:B-1----:R-:W-:-:S09]  /*3d90*/  ULEA UR8, UR8, UR4, 0x18 ;  /* 0x0000000408087291 */ /* 0x002fd2000f8ec0ff */
[----:B------:R1:W-:Y:S01]  /*3da0*/  @P0 STS.U8 [UR8+0x1c], R0 ;  /* 0x00001c00ff000988 */ /* 0x0003e20008000008 */
[----:B------:R-:W-:Y:S05]  /*3db0*/  BRA.U UP1, `(.L_x_75) ;  /* 0x0000000101a07547 */ /* 0x000fea000b800000 */
[----:B------:R-:W-:Y:S01]  /*3dc0*/  UIADD3 UR7, UPT, UPT, UR17, 0xd0, URZ ;  /* 0x000000d011077890 */ /* 0x000fe2000fffe0ff */
[----:B------:R-:W-:-:S03]  /*3dd0*/  SHF.L.U32 R2, R9, 0x1f, RZ ;  /* 0x0000001f09027819 */ /* 0x000fc600000006ff */
[----:B------:R-:W-:-:S09]  /*3de0*/  ULEA UR4, UR24, UR7, 0x3 ;  /* 0x0000000718047291 */ /* 0x000fd2000f8e18ff */
[----:B------:R-:W2:Y:S02]  /*3df0*/  SYNCS.PHASECHK.TRANS64.TRYWAIT P0, [UR4], R2 ;  /* 0x00000002ff0075a7 */ /* 0x000ea40008001104 */
[----:B--2---:R-:W-:Y:S05]  /*3e00*/  @!P0 BRA `(.L_x_76) ;  /* 0x0000006400b08947 */ /* 0x004fea0003800000 */
.L_x_166:
        /* <DEDUP_REMOVED lines=9> */
.L_x_168:
        /* <DEDUP_REMOVED lines=9> */
.L_x_170:
[----:B------:R-:W-:-:S04]  /*3f30*/  UIADD3 UR4, UPT, UPT, UR4, 0x1, URZ ;  /* 0x0000000104047890 */ /* 0x000fc8000fffe0ff */
[----:B------:R-:W-:-:S04]  /*3f40*/  UISETP.NE.AND UP0, UPT, UR4, 0x4, UPT ;  /* 0x000000040400788c */ /* 0x000fc8000bf05270 */
[----:B------:R-:W-:Y:S02]  /*3f50*/  USEL UR5, URZ, 0x1, UP0 ;  /* 0x00000001ff057887 */ /* 0x000fe40008000000 */
[----:B------:R-:W-:-:S04]  /*3f60*/  USEL UR4, UR4, URZ, UP0 ;  /* 0x000000ff04047287 */ /* 0x000fc80008000000 */
[----:B------:R-:W-:Y:S01]  /*3f70*/  ULEA UR4, UR4, UR7, 0x3 ;  /* 0x0000000704047291 */ /* 0x000fe2000f8e18ff */
[----:B------:R-:W-:-:S04]  /*3f80*/  LOP3.LUT R2, R2, UR5, RZ, 0x3c, !PT ;  /* 0x0000000502027c12 */ /* 0x000fc8000f8e3cff */
[----:B------:R-:W-:Y:S01]  /*3f90*/  SHF.L.U32 R2, R2, 0x1f, RZ ;  /* 0x0000001f02027819 */ /* 0x000fe200000006ff */
[----:B-1----:R-:W-:-:S04]  /*3fa0*/  IMAD.U32 R0, RZ, RZ, UR4 ;  /* 0x00000004ff007e24 */ /* 0x002fc8000f8e00ff */
[----:B------:R1:W2:Y:S03]  /*3fb0*/  SYNCS.PHASECHK.TRANS64.TRYWAIT P0, [R0+URZ], R2 ;  /* 0x00000002000075a7 */ /* 0x0002a600080011ff */
[----:B--2---:R-:W-:Y:S05]  /*3fc0*/  @!P0 NANOSLEEP.SYNCS 0x989680 ;  /* 0x009896800000895d */ /* 0x004fea0003900000 */
[----:B------:R-:W2:Y:S02]  /*3fd0*/  @!P0 SYNCS.PHASECHK.TRANS64 P0, [R0+URZ], R2 ;  /* 0x00000002000085a7 */ /* 0x000ea400080010ff */
[----:B--2---:R-:W-:Y:S05]  /*3fe0*/  @P0 BRA `(.L_x_79) ;  /* 0x0000000000200947 */ /* 0x004fea0003800000 */
.L_x_80:
[----:B--2---:R2:W4:Y:S02]  /*3ff0*/  SYNCS.PHASECHK.TRANS64.TRYWAIT P0, [R0+URZ], R2 ;  /* 0x00000002000075a7 */ /* 0x00452400080011ff */
[----:B----4-:R-:W-:Y:S05]  /*4000*/  @!P0 NANOSLEEP.SYNCS 0x989680 ;  /* 0x009896800000895d */ /* 0x010fea0003900000 */
[----:B------:R-:W4:Y:S02]  /*4010*/  @!P0 SYNCS.PHASECHK.TRANS64 P0, [R0+URZ], R2 ;  /* 0x00000002000085a7 */ /* 0x000f2400080010ff */
[----:B----4-:R-:W-:Y:S05]  /*4020*/  @!P0 BRA `(.L_x_80) ;  /* 0xfffffffc00f08947 */ /* 0x010fea000383ffff */
[----:B------:R-:W-:Y:S05]  /*4030*/  BRA `(.L_x_79) ;  /* 0x00000000000c7947 */ /* 0x000fea0003800000 */
.L_x_75:
[----:B------:R-:W-:-:S04]  /*4040*/  UIADD3 UR4, UPT, UPT, UR17, 0x110, URZ ;  /* 0x0000011011047890 */ /* 0x000fc8000fffe0ff */
[----:B------:R-:W-:-:S09]  /*4050*/  UPRMT UR4, UR34, 0x654, UR4 ;  /* 0x0000065422047896 */ /* 0x000fd20008000004 */
[----:B------:R-:W-:Y:S03]  /*4060*/  SYNCS.ARRIVE.TRANS64.RED.A1T0 RZ, [UR4], RZ ;  /* 0x000000ffffff79a7 */ /* 0x000fe60008100404 */
.L_x_79:
[----:B-12---:R-:W-:Y:S01]  /*4070*/  SHF.L.U32 R2, RZ, 0x1f, RZ ;  /* 0x0000001fff027819 */ /* 0x006fe200000006ff */
[----:B------:R-:W-:Y:S01]  /*4080*/  UIADD3 UR4, UPT, UPT, UR17, 0x110, URZ ;  /* 0x0000011011047890 */ /* 0x000fe2000fffe0ff */
[----:B------:R-:W-:Y:S02]  /*4090*/  PLOP3.LUT P0, PT, PT, PT, UP1, 0x80, 0x8 ;  /* 0x000000000008781c */ /* 0x000fe40003f0f018 */
[----:B------:R-:W1:Y:S02]  /*40a0*/  SYNCS.PHASECHK.TRANS64.TRYWAIT P1, [UR17+0x110], R2 ;  /* 0x00011002ff0075a7 */ /* 0x000e640008021111 */
[----:B-1----:R-:W-:Y:S09]  /*40b0*/  @!P1 BRA `(.L_x_81) ;  /* 0x00000064004c9947 */ /* 0x002ff20003800000 */
.L_x_172:
[----:B------:R-:W-:Y:S01]  /*40c0*/  @!UP1 UPRMT UR4, UR34, 0x654, UR4 ;  /* 0x0000065422049896 */ /* 0x000fe20008000004 */
[----:B------:R-:W-:Y:S01]  /*40d0*/  UMOV UR5, 0xffff ;  /* 0x0000ffff00057882 */ /* 0x000fe20000000000 */
[----:B------:R-:W-:-:S07]  /*40e0*/  UMOV UR6, 0x1 ;  /* 0x0000000100067882 */ /* 0x000fce0000000000 */
[----:B------:R-:W-:Y:S01]  /*40f0*/  @!P0 SYNCS.ARRIVE.TRANS64.RED.A1T0 RZ, [UR4], RZ ;  /* 0x000000ffffff89a7 */ /* 0x000fe20008100404 */
[----:B------:R-:W-:Y:S01]  /*4100*/  NOP ;  /* 0x0000000000007918 */ /* 0x000fe20000000000 */
[----:B-1----:R-:W1:Y:S01]  /*4110*/  LDS R0, [UR8+0x14] ;  /* 0x00001408ff007984 */ /* 0x002e620008000800 */
[----:B------:R-:W-:-:S04]  /*4120*/  ULOP3.LUT UR4, UR32, 0xffff, URZ, 0xc0, !UPT ;  /* 0x0000ffff20047892 */ /* 0x000fc8000f8ec0ff */
[----:B------:R-:W-:-:S04]  /*4130*/  USHF.R.U32.HI UR4, URZ, 0x5, UR4 ;  /* 0x00000005ff047899 */ /* 0x000fc80008011604 */
[----:B------:R-:W-:Y:S02]  /*4140*/  USHF.L.U32 UR5, UR5, UR4, URZ ;  /* 0x0000000405057299 */ /* 0x000fe400080006ff */
[----:B------:R-:W-:-:S04]  /*4150*/  USHF.L.U32 UR4, UR6, UR4, URZ ;  /* 0x0000000406047299 */ /* 0x000fc800080006ff */
[----:B-1----:R-:W-:-:S04]  /*4160*/  LOP3.LUT R0, R0, UR5, RZ, 0xc0, !PT ;  /* 0x0000000500007c12 */ /* 0x002fc8000f8ec0ff */
[----:B------:R-:W-:-:S13]  /*4170*/  ISETP.NE.AND P0, PT, R0, UR5, PT ;  /* 0x0000000500007c0c */ /* 0x000fda000bf05270 */
[----:B------:R-:W-:Y:S05]  /*4180*/  @P0 BRA `(.L_x_82) ;  /* 0x0000000000580947 */ /* 0x000fea0003800000 */
[----:B------:R-:W1:Y:S02]  /*4190*/  LDS R0, [UR8+0x18] ;  /* 0x00001808ff007984 */ /* 0x000e640008000800 */
[----:B-1----:R-:W-:-:S04]  /*41a0*/  LOP3.LUT R0, R0, UR4, RZ, 0xc0, !PT ;  /* 0x0000000400007c12 */ /* 0x002fc8000f8ec0ff */
[----:B------:R-:W-:-:S13]  /*41b0*/  ISETP.NE.AND P0, PT, R0, UR4, PT ;  /* 0x0000000400007c0c */ /* 0x000fda000bf05270 */
[----:B------:R-:W-:Y:S05]  /*41c0*/  @P0 BRA `(.L_x_83) ;  /* 0x00000000003c0947 */ /* 0x000fea0003800000 */
[----:B------:R-:W1:Y:S01]  /*41d0*/  S2R R2, SR_LANEID ;  /* 0x0000000000027919 */ /* 0x000e620000000000 */
[----:B------:R-:W-:-:S06]  /*41e0*/  ULOP3.LUT UR5, URZ, UR5, URZ, 0x33, !UPT ;  /* 0x00000005ff057292 */ /* 0x000fcc000f8e33ff */
[----:B------:R-:W-:-:S04]  /*41f0*/  IMAD.U32 R0, RZ, RZ, UR5 ;  /* 0x00000005ff007e24 */ /* 0x000fc8000f8e00ff */
[----:B------:R2:W4:Y:S02]  /*4200*/  REDUX UR7, R0 ;  /* 0x00000000000773c4 */ /* 0x0005240000000000 */
[----:B------:R1:W-:Y:S01]  /*4210*/  UTCATOMSWS.AND URZ, UR5 ;  /* 0x0000000500ff79e3 */ /* 0x0003e20008000000 */
[----:B--2---:R-:W-:Y:S01]  /*4220*/  LOP3.LUT R0, RZ, UR4, RZ, 0x33, !PT ;  /* 0x00000004ff007c12 */ /* 0x004fe2000f8e33ff */
[----:B------:R-:W-:Y:S02]  /*4230*/  VOTEU.ANY UR4, UPT, PT ;  /* 0x0000000000047886 */ /* 0x000fe400038e0100 */
[----:B------:R-:W-:Y:S02]  /*4240*/  UFLO.U32 UR4, UR4 ;  /* 0x00000004000472bd */ /* 0x000fe400080e0000 */
[----:B------:R-:W2:Y:S04]  /*4250*/  REDUX UR6, R0 ;  /* 0x00000000000673c4 */ /* 0x000ea80000000000 */
[----:B-1----:R-:W-:-:S02]  /*4260*/  ISETP.EQ.U32.AND P0, PT, R2, UR4, PT ;  /* 0x0000000402007c0c */ /* 0x002fc4000bf02070 */
[----:B----4-:R-:W-:-:S11]  /*4270*/  MOV R2, UR7 ;  /* 0x0000000700027c02 */ /* 0x010fd60008000f00 */
[----:B------:R1:W-:Y:S01]  /*4280*/  @P0 ATOMS.AND RZ, [UR8+0x14], R2 ;  /* 0x00001402ffff098c */ /* 0x0003e2000a800008 */
[----:B--2---:R-:W-:-:S05]  /*4290*/  IMAD.U32 R0, RZ, RZ, UR6 ;  /* 0x00000006ff007e24 */ /* 0x004fca000f8e00ff */
[----:B------:R1:W-:Y:S01]  /*42a0*/  @P0 ATOMS.AND RZ, [UR8+0x18], R0 ;  /* 0x00001800ffff098c */ /* 0x0003e2000a800008 */
[----:B------:R-:W-:Y:S05]  /*42b0*/  BRA `(.L_x_84) ;  /* 0x0000000000147947 */ /* 0x000fea0003800000 */
.L_x_83:
[----:B------:R-:W-:Y:S02]  /*42c0*/  MOV R2, 0x42e0 ;  /* 0x000042e000027802 */ /* 0x000fe40000000f00 */
[----:B---3-5:R-:W-:Y:S05]  /*42d0*/  CALL.REL.NOINC `($__internal_0_$__cuda_sm10x_tcgen05_guardrail_trap_col_being_dealloced_not_returned_by_alloc) ;  /* 0x0000006800287944 */ /* 0x028fea0003c00000 */
[----:B------:R-:W-:Y:S05]  /*42e0*/  BRA `(.L_x_84) ;  /* 0x0000000000087947 */ /* 0x000fea0003800000 */
.L_x_82:
[----:B------:R-:W-:Y:S02]  /*42f0*/  MOV R2, 0x4310 ;  /* 0x0000431000027802 */ /* 0x000fe40000000f00 */
[----:B---3-5:R-:W-:Y:S05]  /*4300*/  CALL.REL.NOINC `($__internal_2_$__cuda_sm10x_tcgen05_guardrail_trap_unallocated_columns_being_dealloced) ;  /* 0x0000006800347944 */ /* 0x028fea0003c00000 */
.L_x_84:
[----:B------:R-:W-:Y:S01]  /*4310*/  NOP ;  /* 0x0000000000007918 */ /* 0x000fe20000000000 */
[----:B------:R-:W-:Y:S05]  /*4320*/  EXIT ;  /* 0x000000000000794d */ /* 0x000fea0003800000 */
.L_x_55:
[----:B------:R-:W-:-:S09]  /*4330*/  UISETP.NE.OR UP0, UPT, UR18, 0x3, !UP3 ;  /* 0x000000031200788c */ /* 0x000fd2000df05670 */
[----:B------:R-:W-:Y:S05]  /*4340*/  BRA.U UP0, `(.L_x_85) ;  /* 0x0000001100b87547 */ /* 0x000fea000b800000 */
[----:B------:R-:W1:Y:S01]  /*4350*/  LDCU UR37, c[0x0][0x370] ;  /* 0x00006e00ff2577ac */ /* 0x000e620008000800 */
[----:B------:R-:W2:Y:S01]  /*4360*/  LDC.64 R16, c[0x0][0x348] ;  /* 0x0000d200ff107b82 */ /* 0x000ea20000000a00 */
[----:B------:R-:W-:Y:S02]  /*4370*/  HFMA2 R13, -RZ, RZ, 0, 0 ;  /* 0x00000000ff0d7431 */ /* 0x000fe400000001ff */
[----:B------:R-:W-:Y:S01]  /*4380*/  IMAD.MOV.U32 R15, RZ, RZ, 0x1 ;  /* 0x00000001ff0f7424 */ /* 0x000fe200078e00ff */
[----:B------:R-:W1:Y:S01]  /*4390*/  LDCU.128 UR48, c[0x0][0xb10] ;  /* 0x00016200ff3077ac */ /* 0x000e620008000c00 */
[----:B------:R-:W-:Y:S01]  /*43a0*/  IMAD.MOV.U32 R14, RZ, RZ, RZ ;  /* 0x000000ffff0e7224 */ /* 0x000fe200078e00ff */
[----:B------:R-:W-:Y:S01]  /*43b0*/  MOV R7, 0x1000 ;  /* 0x0000100000077802 */ /* 0x000fe20000000f00 */
[----:B------:R-:W3:Y:S01]  /*43c0*/  LDCU UR31, c[0x0][0x374] ;  /* 0x00006e80ff1f77ac */ /* 0x000ee20008000800 */
[----:B------:R-:W4:Y:S01]  /*43d0*/  LDC.64 R2, c[0x0][0x888] ;  /* 0x00022200ff027b82 */ /* 0x000f220000000a00 */
[----:B------:R-:W3:Y:S01]  /*43e0*/  LDCU UR15, c[0x0][0xb0c] ;  /* 0x00016180ff0f77ac */ /* 0x000ee20008000800 */
[----:B------:R-:W2:Y:S06]  /*43f0*/  LDCU UR53, c[0x0][0xb20] ;  /* 0x00016400ff3577ac */ /* 0x000eac0008000800 */
[----:B------:R-:W4:Y:S01]  /*4400*/  LDC.64 R4, c[0x0][0x890] ;  /* 0x00022400ff047b82 */ /* 0x000f220000000a00 */
[----:B------:R-:W2:Y:S01]  /*4410*/  LDCU UR4, c[0x0][0xb30] ;  /* 0x00016600ff0477ac */ /* 0x000ea20008000800 */
[----:B------:R-:W-:Y:S01]  /*4420*/  UMOV UR21, 0x400 ;  /* 0x0000040000157882 */ /* 0x000fe20000000000 */
[----:B-1----:R-:W-:-:S02]  /*4430*/  UIMAD.WIDE.U32 UR6, UR37, UR48, URZ ;  /* 0x00000030250672a5 */ /* 0x002fc4000f8e00ff */
[----:B---3--:R-:W-:Y:S02]  /*4440*/  UIMAD.WIDE.U32 UR8, UR31, UR51, URZ ;  /* 0x000000331f0872a5 */ /* 0x008fe4000f8e00ff */
[----:B------:R-:W-:Y:S02]  /*4450*/  ULEA UR21, UR46, UR21, 0x18 ;  /* 0x000000152e157291 */ /* 0x000fe4000f8ec0ff */
[----:B------:R-:W-:Y:S02]  /*4460*/  UPLOP3.LUT UP2, UPT, UPT, UPT, UPT, 0x40, 0x4 ;  /* 0x000000000004789c */ /* 0x000fe40003f4e870 */
[----:B------:R-:W-:Y:S01]  /*4470*/  UIADD3 UR38, UPT, UPT, UR21, 0x58, URZ ;  /* 0x0000005815267890 */ /* 0x000fe2000fffe0ff */
[----:B------:R-:W-:Y:S01]  /*4480*/  UMOV UR6, UR7 ;  /* 0x0000000700067c82 */ /* 0x000fe20008000000 */
[----:B------:R-:W-:Y:S01]  /*4490*/  UMOV UR39, UR9 ;  /* 0x0000000900277c82 */ /* 0x000fe20008000000 */
[----:B------:R-:W-:Y:S02]  /*44a0*/  UISETP.GE.AND UP0, UPT, UR45, 0x1, UPT ;  /* 0x000000012d00788c */ /* 0x000fe4000bf06270 */
[----:B------:R-:W-:Y:S01]  /*44b0*/  UISETP.NE.AND UP4, UPT, UR45, 0x1, UPT ;  /* 0x000000012d00788c */ /* 0x000fe2000bf85270 */
[----:B------:R-:W1:Y:S01]  /*44c0*/  LDCU.64 UR22, c[0x0][0xb28] ;  /* 0x00016500ff1677ac */ /* 0x000e620008000a00 */
[----:B------:R-:W-:-:S02]  /*44d0*/  UISETP.NE.AND UP6, UPT, UR15, 0x1, UPT ;  /* 0x000000010f00788c */ /* 0x000fc4000bfc5270 */
[----:B------:R-:W-:Y:S02]  /*44e0*/  UISETP.NE.AND UP5, UPT, UR50, 0x1, UPT ;  /* 0x000000013200788c */ /* 0x000fe4000bfa5270 */
[----:B------:R-:W-:Y:S02]  /*44f0*/  UIADD3 UR41, UPT, UPT, UR21, 0x40, URZ ;  /* 0x0000004015297890 */ /* 0x000fe4000fffe0ff */
[----:B------:R-:W-:Y:S02]  /*4500*/  UIADD3 UR33, UPT, UPT, UR21, 0x48, URZ ;  /* 0x0000004815217890 */ /* 0x000fe4000fffe0ff */
[----:B------:R-:W-:Y:S02]  /*4510*/  UIADD3 UR25, UPT, UPT, UR21, 0x50, URZ ;  /* 0x0000005015197890 */ /* 0x000fe4000fffe0ff */
[----:B------:R-:W-:Y:S02]  /*4520*/  UPRMT UR38, UR46, 0x654, UR38 ;  /* 0x000006542e267896 */ /* 0x000fe40008000026 */
[----:B------:R-:W-:-:S02]  /*4530*/  USHF.R.U32.HI UR47, URZ, UR49, UR6 ;  /* 0x00000031ff2f7299 */ /* 0x000fc40008011606 */
[----:B--2---:R-:W-:Y:S02]  /*4540*/  USHF.R.U32.HI UR39, URZ, UR53, UR39 ;  /* 0x00000035ff277299 */ /* 0x004fe40008011627 */
[----:B------:R-:W-:-:S11]  /*4550*/  UISETP.NE.AND UP3, UPT, UR4, 0x1, UPT ;  /* 0x000000010400788c */ /* 0x000fd6000bf65270 */
.L_x_96:
[C---:B------:R-:W-:Y:S02]  /*4560*/  LEA R12, R14.reuse, UR21, 0x3 ;  /* 0x000000150e0c7c11 */ /* 0x040fe4000f8e18ff */
[----:B------:R-:W-:Y:S02]  /*4570*/  SHF.L.U32 R0, R13, 0x1f, RZ ;  /* 0x0000001f0d007819 */ /* 0x000fe400000006ff */
[----:B------:R-:W-:Y:S02]  /*4580*/  LEA R8, R14, UR21, 0x4 ;  /* 0x000000150e087c11 */ /* 0x000fe4000f8e20ff */
[----:B--2---:R-:W2:Y:S02]  /*4590*/  SYNCS.PHASECHK.TRANS64.TRYWAIT P0, [R12+URZ+0x90], R0 ;  /* 0x000090000c0075a7 */ /* 0x004ea400080011ff */
[----:B--2---:R-:W-:Y:S05]  /*45a0*/  @!P0 BRA `(.L_x_86) ;  /* 0x0000006000288947 */ /* 0x004fea0003800000 */
.L_x_173:
[----:B------:R-:W3:Y:S01]  /*45b0*/  LDS.128 R8, [R8+0x120] ;  /* 0x0001200008087984 */ /* 0x000ee20000000c00 */
[----:B------:R-:W-:Y:S01]  /*45c0*/  UISETP.GE.AND UP0, UPT, UR45, 0x1, UPT ;  /* 0x000000012d00788c */ /* 0x000fe2000bf06270 */
[----:B------:R-:W-:Y:S01]  /*45d0*/  @!PT LDS RZ, [RZ] ;  /* 0x00000000fffff984 */ /* 0x000fe20000000800 */
[----:B------:R-:W-:Y:S01]  /*45e0*/  @!PT LDS RZ, [RZ] ;  /* 0x00000000fffff984 */ /* 0x000fe20000000800 */
[----:B------:R-:W-:Y:S01]  /*45f0*/  @!PT LDS RZ, [RZ] ;  /* 0x00000000fffff984 */ /* 0x000fe20000000800 */
[----:B------:R-:W-:Y:S01]  /*4600*/  @!PT LDS RZ, [RZ] ;  /* 0x00000000fffff984 */ /* 0x000fe20000000800 */
[----:B------:R1:W-:Y:S06]  /*4610*/  MEMBAR.ALL.CTA ;  /* 0x0000000000007992 */ /* 0x0003ec0000008000 */
[----:B-1----:R-:W1:Y:S01]  /*4620*/  FENCE.VIEW.ASYNC.S ;  /* 0x00000000000073c6 */ /* 0x002e620000000000 */
[----:B---3--:R-:W-:Y:S11]  /*4630*/  LOP3.LUT P0, RZ, R10, 0x1, RZ, 0xc0, !PT ;  /* 0x000000010aff7812 */ /* 0x008ff6000780c0ff */
[----:B------:R-:W-:Y:S02]  /*4640*/  @!UPT UIADD3 URZ, UPT, UPT, URZ, URZ, URZ ;  /* 0x000000fffffff290 */ /* 0x000fe4000fffe0ff */
[----:B-1----:R-:W-:Y:S01]  /*4650*/  VOTEU.ANY UP1, P0 ;  /* 0x0000000000ff7886 */ /* 0x002fe20000020100 */
[----:B------:R-:W-:Y:S11]  /*4660*/  PLOP3.LUT P0, PT, PT, PT, UP1, 0x80, 0x8 ;  /* 0x000000000008781c */ /* 0x000ff60003f0f018 */
[----:B------:R-:W-:Y:S02]  /*4670*/  @!UPT UIADD3 URZ, UPT, UPT, URZ, URZ, URZ ;  /* 0x000000fffffff290 */ /* 0x000fe4000fffe0ff */
[----:B--2---:R-:W-:Y:S02]  /*4680*/  @P0 SHF.R.U32.HI R0, RZ, 0x10, R9 ;  /* 0x00000010ff000819 */ /* 0x004fe40000011609 */
[----:B------:R-:W-:Y:S02]  /*4690*/  @P0 MOV R6, R8 ;  /* 0x0000000800060202 */ /* 0x000fe40000000f00 */
[----:B------:R-:W-:Y:S01]  /*46a0*/  @P0 R2UR UR4, R0 ;  /* 0x00000000000402ca */ /* 0x000fe200000e0000 */
[----:B------:R-:W-:Y:S01]  /*46b0*/  VIADD R0, R12, 0xa0 ;  /* 0x000000a00c007836 */ /* 0x000fe20000000000 */
[----:B------:R-:W-:Y:S02]  /*46c0*/  @P0 LOP3.LUT R8, R9, 0xffff, RZ, 0xc0, !PT ;  /* 0x0000ffff09080812 */ /* 0x000fe400078ec0ff */
[----:B------:R-:W-:Y:S02]  /*46d0*/  @P0 R2UR UR6, R6 ;  /* 0x00000000060602ca */ /* 0x000fe400000e0000 */
[----:B------:R-:W-:Y:S02]  /*46e0*/  PRMT R0, RZ, 0x654, R0 ;  /* 0x00000654ff007816 */ /* 0x000fe40000000000 */
[----:B------:R-:W-:Y:S02]  /*46f0*/  @P0 R2UR UR5, R8 ;  /* 0x00000000080502ca */ /* 0x000fe400000e0000 */
[----:B------:R1:W-:Y:S03]  /*4700*/  SYNCS.ARRIVE.TRANS64.RED.A1T0 RZ, [R0+URZ], RZ ;  /* 0x000000ff00ff79a7 */ /* 0x0003e600081004ff */
[----:B------:R-:W-:Y:S04]  /*4710*/  @UP1 UMOV UR29, UR4 ;  /* 0x00000004001d1c82 */ /* 0x000fe80008000000 */
[----:B------:R-:W-:Y:S04]  /*4720*/  @UP1 UMOV UR14, UR6 ;  /* 0x00000006000e1c82 */ /* 0x000fe80008000000 */
[----:B------:R-:W-:Y:S01]  /*4730*/  @UP1 UMOV UR13, UR5 ;  /* 0x00000005000d1c82 */ /* 0x000fe20008000000 */
[----:B------:R-:W-:Y:S05]  /*4740*/  BRA.U !UP0, `(.L_x_87) ;  /* 0x0000000108a47547 */ /* 0x000fea000b800000 */
[----:B------:R-:W-:Y:S02]  /*4750*/  UIMAD.WIDE.U32 UR16, UR13, UR51, URZ ;  /* 0x000000330d1072a5 */ /* 0x000fe4000f8e00ff */
[----:B------:R-:W-:Y:S02]  /*4760*/  UIMAD.WIDE.U32 UR18, UR14, UR48, URZ ;  /* 0x000000300e1272a5 */ /* 0x000fe4000f8e00ff */
[----:B------:R-:W-:Y:S02]  /*4770*/  USEL UR4, UR31, UR39, !UP5 ;  /* 0x000000271f047287 */ /* 0x000fe4000e800000 */
[----:B------:R-:W-:Y:S02]  /*4780*/  USEL UR7, UR37, UR47, !UP6 ;  /* 0x0000002f25077287 */ /* 0x000fe4000f000000 */
[----:B------:R-:W-:Y:S02]  /*4790*/  UIMAD.WIDE.U32 UR8, UR4, UR22, URZ ;  /* 0x00000016040872a5 */ /* 0x000fe4000f8e00ff */
[----:B------:R-:W-:Y:S01]  /*47a0*/  UIMAD.WIDE.U32 UR10, UR7, UR22, URZ ;  /* 0x00000016070a72a5 */ /* 0x000fe2000f8e00ff */
[----:B------:R-:W-:Y:S02]  /*47b0*/  UMOV UR5, UR17 ;  /* 0x0000001100057c82 */ /* 0x000fe40008000000 */
[----:B------:R-:W-:Y:S03]  /*47c0*/  USHF.R.U32.HI UR6, URZ, UR53, UR5 ;  /* 0x00000035ff067299 */ /* 0x000fe60008011605 */
[----:B------:R-:W-:Y:S01]  /*47d0*/  UMOV UR5, UR19 ;  /* 0x0000001300057c82 */ /* 0x000fe20008000000 */
[----:B------:R-:W-:Y:S02]  /*47e0*/  USEL UR6, UR13, UR6, !UP5 ;  /* 0x000000060d067287 */ /* 0x000fe4000e800000 */
[----:B------:R-:W-:Y:S03]  /*47f0*/  USHF.R.U32.HI UR12, URZ, UR49, UR5 ;  /* 0x00000031ff0c7299 */ /* 0x000fe60008011605 */
[----:B------:R-:W-:Y:S02]  /*4800*/  UMOV UR5, UR9 ;  /* 0x0000000900057c82 */ /* 0x000fe40008000000 */
[----:B------:R-:W-:Y:S03]  /*4810*/  @UP4 USHF.R.U32.HI UR4, URZ, UR23, UR5 ;  /* 0x00000017ff044299 */ /* 0x000fe60008011605 */
[----:B------:R-:W-:Y:S01]  /*4820*/  UMOV UR5, UR11 ;  /* 0x0000000b00057c82 */ /* 0x000fe20008000000 */
[----:B------:R-:W-:Y:S02]  /*4830*/  UIMAD UR4, UR45, UR4, URZ ;  /* 0x000000042d0472a4 */ /* 0x000fe4000f8e02ff */
[----:B------:R-:W-:Y:S02]  /*4840*/  @UP4 USHF.R.U32.HI UR7, URZ, UR23, UR5 ;  /* 0x00000017ff074299 */ /* 0x000fe40008011605 */
[----:B------:R-:W-:Y:S02]  /*4850*/  UIMAD.WIDE.U32 UR10, UR6, UR22, URZ ;  /* 0x00000016060a72a5 */ /* 0x000fe4000f8e00ff */
[----:B------:R-:W-:Y:S02]  /*4860*/  USEL UR5, UR14, UR12, !UP6 ;  /* 0x0000000c0e057287 */ /* 0x000fe4000f000000 */
[----:B------:R-:W-:Y:S02]  /*4870*/  UIMAD UR8, UR45, UR7, URZ ;  /* 0x000000072d0872a4 */ /* 0x000fe4000f8e02ff */
[----:B------:R-:W-:Y:S03]  /*4880*/  UISETP.GE.AND UP0, UPT, UR6, UR4, UPT ;  /* 0x000000040600728c */ /* 0x000fe6000bf06270 */
[----:B------:R-:W-:Y:S01]  /*4890*/  UMOV UR4, UR11 ;  /* 0x0000000b00047c82 */ /* 0x000fe20008000000 */
[----:B------:R-:W-:Y:S02]  /*48a0*/  UISETP.GE.OR UP0, UPT, UR5, UR8, UP0 ;  /* 0x000000080500728c */ /* 0x000fe40008706670 */
[----:B------:R-:W-:Y:S02]  /*48b0*/  USHF.R.U32.HI UR4, URZ, UR23, UR4 ;  /* 0x00000017ff047299 */ /* 0x000fe40008011604 */
[----:B------:R-:W-:Y:S02]  /*48c0*/  UIMAD.WIDE.U32 UR8, UR5, UR22, URZ ;  /* 0x00000016050872a5 */ /* 0x000fe4000f8e00ff */
[----:B------:R-:W-:Y:S04]  /*48d0*/  USEL UR10, UR6, UR4, !UP4 ;  /* 0x00000004060a7287 */ /* 0x000fe8000e000000 */
[----:B------:R-:W-:Y:S01]  /*48e0*/  UIADD3 UR11, UPT, UPT, -UR10, URZ, URZ ;  /* 0x000000ff0a0b7290 */ /* 0x000fe2000fffe1ff */
[----:B------:R-:W-:Y:S02]  /*48f0*/  @!UP0 UMOV UR4, UR9 ;  /* 0x0000000900048c82 */ /* 0x000fe40008000000 */
[----:B------:R-:W-:Y:S02]  /*4900*/  @!UP0 USHF.R.U32.HI UR4, URZ, UR23, UR4 ;  /* 0x00000017ff048299 */ /* 0x000fe40008011604 */
[----:B------:R-:W-:Y:S02]  /*4910*/  UIMAD UR8, UR45, UR11, UR6 ;  /* 0x0000000b2d0872a4 */ /* 0x000fe4000f8e0206 */
[----:B------:R-:W-:Y:S04]  /*4920*/  @!UP0 USEL UR4, UR5, UR4, !UP4 ;  /* 0x0000000405048287 */ /* 0x000fe8000e000000 */
[----:B------:R-:W-:Y:S02]  /*4930*/  @!UP0 UIMAD UR7, UR7, UR8, UR4 ;  /* 0x00000008070782a4 */ /* 0x000fe4000f8e0204 */
[----:B------:R-:W-:Y:S02]  /*4940*/  @!UP0 UIADD3 UR9, UPT, UPT, UR10, -UR4, URZ ;  /* 0x800000040a098290 */ /* 0x000fe4000fffe0ff */
[----:B------:R-:W-:Y:S02]  /*4950*/  UIADD3 UR8, UPT, UPT, -UR6, URZ, URZ ;  /* 0x000000ff06087290 */ /* 0x000fe4000fffe1ff */
[----:B------:R-:W-:Y:S02]  /*4960*/  UIADD3 UR4, UPT, UPT, -UR5, URZ, URZ ;  /* 0x000000ff05047290 */ /* 0x000fe4000fffe1ff */
[----:B------:R-:W-:Y:S03]  /*4970*/  @!UP0 UIMAD UR6, UR9, UR45, UR5 ;  /* 0x0000002d090682a4 */ /* 0x000fe6000f8e0205 */
[----:B------:R-:W-:Y:S01]  /*4980*/  @!UP0 UMOV UR5, UR7 ;  /* 0x0000000700058c82 */ /* 0x000fe20008000000 */
[----:B------:R-:W-:Y:S02]  /*4990*/  UIMAD UR7, UR15, UR4, UR14 ;  /* 0x000000040f0772a4 */ /* 0x000fe4000f8e020e */
[----:B------:R-:W-:Y:S02]  /*49a0*/  UIMAD UR4, UR50, UR8, UR13 ;  /* 0x00000008320472a4 */ /* 0x000fe4000f8e020d */
[----:B------:R-:W-:Y:S02]  /*49b0*/  UIMAD UR14, UR5, UR15, UR7 ;  /* 0x0000000f050e72a4 */ /* 0x000fe4000f8e0207 */
[----:B------:R-:W-:Y:S11]  /*49c0*/  UIMAD UR13, UR6, UR50, UR4 ;  /* 0x00000032060d72a4 */ /* 0x000ff6000f8e0204 */
[----:B------:R-:W-:Y:S01]  /*49d0*/  @!UPT UIADD3 URZ, UPT, UPT, URZ, URZ, URZ ;  /* 0x000000fffffff290 */ /* 0x000fe2000fffe0ff */
.L_x_87:
[----:B------:R-:W2:Y:S01]  /*49e0*/  @!UP3 LDCU.128 UR8, c[0x0][0xb10] ;  /* 0x00016200ff08b7ac */ /* 0x000ea20008000c00 */
[C---:B----4-:R-:W-:Y:S02]  /*49f0*/  ISETP.NE.U32.AND P1, PT, R4.reuse, RZ, PT ;  /* 0x000000ff0400720c */ /* 0x050fe40003f25070 */
[----:B------:R-:W-:Y:S02]  /*4a00*/  ISETP.NE.U32.AND P0, PT, R4, RZ, PT ;  /* 0x000000ff0400720c */ /* 0x000fe40003f05070 */
[C---:B------:R-:W-:Y:S02]  /*4a10*/  ISETP.NE.AND.EX P1, PT, R5.reuse, RZ, PT, P1 ;  /* 0x000000ff0500720c */ /* 0x040fe40003f25310 */
[----:B------:R-:W-:Y:S01]  /*4a20*/  ISETP.NE.AND.EX P0, PT, R5, RZ, PT, P0 ;  /* 0x000000ff0500720c */ /* 0x000fe20003f05300 */
[----:B------:R-:W3:Y:S01]  /*4a30*/  @!UP3 LDCU UR5, c[0x0][0xb0c] ;  /* 0x00016180ff05b7ac */ /* 0x000ee20008000800 */
[----:B------:R-:W-:Y:S01]  /*4a40*/  SHF.L.U32 R9, R15, 0x1f, RZ ;  /* 0x0000001f0f097819 */ /* 0x000fe200000006ff */
[----:B------:R-:W-:Y:S02]  /*4a50*/  USHF.L.U32 UR42, UR30, 0x8, URZ ;  /* 0x000000081e2a7899 */ /* 0x000fe400080006ff */
[----:B------:R-:W-:Y:S02]  /*4a60*/  USHF.L.U32 UR43, UR20, 0x6, URZ ;  /* 0x00000006142b7899 */ /* 0x000fe400080006ff */
[----:B--2---:R-:W-:Y:S07]  /*4a70*/  UIMAD.WIDE.U32 UR6, UR14, UR8, URZ ;  /* 0x000000080e0672a5 */ /* 0x004fee000f8e00ff */
[----:B------:R-:W-:Y:S01]  /*4a80*/  @!UP3 UMOV UR4, UR7 ;  /* 0x000000070004bc82 */ /* 0x000fe20008000000 */
[----:B---3--:R-:W-:Y:S02]  /*4a90*/  @!UP3 UISETP.NE.AND UP0, UPT, UR5, 0x1, UPT ;  /* 0x000000010500b88c */ /* 0x008fe4000bf05270 */
[----:B------:R-:W-:Y:S02]  /*4aa0*/  @!UP3 USHF.R.U32.HI UR4, URZ, UR9, UR4 ;  /* 0x00000009ff04b299 */ /* 0x000fe40008011604 */
[----:B------:R-:W-:Y:S02]  /*4ab0*/  UIMAD.WIDE.U32 UR6, UR13, UR11, URZ ;  /* 0x0000000b0d0672a5 */ /* 0x000fe4000f8e00ff */
[----:B------:R-:W-:Y:S02]  /*4ac0*/  @!UP3 USEL UR8, UR14, UR4, !UP0 ;  /* 0x000000040e08b287 */ /* 0x000fe4000c000000 */
[----:B------:R-:W-:Y:S03]  /*4ad0*/  @!UP3 UISETP.NE.AND UP0, UPT, UR10, 0x1, UPT ;  /* 0x000000010a00b88c */ /* 0x000fe6000bf05270 */
[----:B------:R-:W-:Y:S02]  /*4ae0*/  @!UP3 UMOV UR6, UR7 ;  /* 0x000000070006bc82 */ /* 0x000fe40008000000 */
[----:B------:R-:W2:Y:S02]  /*4af0*/  @!UP3 LDCU UR4, c[0x0][0xb20] ;  /* 0x00016400ff04b7ac */ /* 0x000ea40008000800 */
[----:B--2---:R-:W-:Y:S04]  /*4b00*/  @!UP3 USHF.R.U32.HI UR6, URZ, UR4, UR6 ;  /* 0x00000004ff06b299 */ /* 0x004fe80008011606 */
[----:B------:R-:W-:Y:S04]  /*4b10*/  @!UP3 USEL UR6, UR13, UR6, !UP0 ;  /* 0x000000060d06b287 */ /* 0x000fe8000c000000 */
[----:B------:R-:W-:Y:S02]  /*4b20*/  @!UP3 UIADD3 UR4, UPT, UPT, -UR8, UR6, URZ ;  /* 0x000000060804b290 */ /* 0x000fe4000fffe1ff */
[----:B------:R-:W-:Y:S02]  /*4b30*/  @!UP3 UIADD3 UR6, UPT, UPT, UR8, -UR6, URZ ;  /* 0x800000060806b290 */ /* 0x000fe4000fffe0ff */
[----:B------:R-:W-:Y:S02]  /*4b40*/  @!UP3 UIMAD UR14, UR4, UR5, UR14 ;  /* 0x00000005040eb2a4 */ /* 0x000fe4000f8e020e */
[----:B------:R-:W-:Y:S01]  /*4b50*/  @!UP3 UIMAD UR13, UR6, UR10, UR13 ;  /* 0x0000000a060db2a4 */ /* 0x000fe2000f8e020d */
[----:B------:R-:W-:Y:S11]  /*4b60*/  BRA.U UP2, `(.L_x_88) ;  /* 0x0000000102107547 */ /* 0x000ff6000b800000 */
[----:B------:R-:W-:Y:S04]  /*4b70*/  MOV R6, UR52 ;  /* 0x0000003400067c02 */ /* 0x000fe80008000f00 */
[----:B------:R-:W-:Y:S04]  /*4b80*/  SHF.L.U32 R6, R6, 0x1f, RZ ;  /* 0x0000001f06067819 */ /* 0x000fe800000006ff */
[----:B------:R-:W2:Y:S02]  /*4b90*/  SYNCS.PHASECHK.TRANS64.TRYWAIT P2, [UR21+0x88], R6 ;  /* 0x00008806ff0075a7 */ /* 0x000ea40008041115 */
[----:B--2---:R-:W-:Y:S05]  /*4ba0*/  @!P2 BRA `(.L_x_89) ;  /* 0x0000005800bca947 */ /* 0x004fea0003800000 */
.L_x_88:
[----:B------:R-:W-:Y:S05]  /*4bb0*/  @!P1 BRA `(.L_x_90) ;  /* 0x0000000000309947 */ /* 0x000fea0003800000 */
[----:B------:R-:W-:Y:S01]  /*4bc0*/  ISETP.NE.U32.AND P1, PT, R2, RZ, PT ;  /* 0x000000ff0200720c */ /* 0x000fe20003f25070 */
[----:B------:R-:W2:Y:S01]  /*4bd0*/  LDCU.64 UR4, c[0x0][0x358] ;  /* 0x00006b00ff0477ac */ /* 0x000ea20008000a00 */
[----:B------:R-:W-:Y:S02]  /*4be0*/  IMAD.MOV.U32 R76, RZ, RZ, 0x1 ;  /* 0x00000001ff4c7424 */ /* 0x000fe400078e00ff */
[----:B------:R-:W-:Y:S11]  /*4bf0*/  ISETP.NE.AND.EX P1, PT, R3, RZ, PT, P1 ;  /* 0x000000ff0300720c */ /* 0x000ff60003f25310 */
[----:B------:R-:W-:Y:S02]  /*4c00*/  @!UPT UIADD3 URZ, UPT, UPT, URZ, URZ, URZ ;  /* 0x000000fffffff290 */ /* 0x000fe4000fffe0ff */
[----:B------:R-:W3:Y:S01]  /*4c10*/  @P1 LDC.64 R10, c[0x0][0x888] ;  /* 0x00022200ff0a1b82 */ /* 0x000ee20000000a00 */
[----:B-1----:R-:W-:Y:S04]  /*4c20*/  @P1 IMAD R0, R4, UR36, RZ ;  /* 0x0000002404001c24 */ /* 0x002fe8000f8e02ff */
[----:B---3--:R-:W-:Y:S04]  /*4c30*/  @P1 IMAD.WIDE R10, R0, 0x4, R10 ;  /* 0x00000004000a1825 */ /* 0x008fe800078e020a */
[----:B------:R-:W-:Y:S01]  /*4c40*/  HFMA2 R0, -RZ, RZ, 0, 5.9604644775390625e-08 ;  /* 0x00000001ff007431 */ /* 0x000fe200000001ff */
[----:B--2--5:R2:W5:Y:S04]  /*4c50*/  @P1 LDG.E R40, desc[UR4][R10.64] ;  /* 0x000000040a281981 */ /* 0x024568000c1e1900 */
[----:B------:R-:W-:Y:S01]  /*4c60*/  @!P1 PRMT R76, R0, 0x7610, R76 ;  /* 0x00007610004c9816 */ /* 0x000fe2000000004c */
[----:B--2---:R-:W3:Y:S06]  /*4c70*/  @!P1 LDC R40, c[0x0][0x880] ;  /* 0x00022000ff289b82 */ /* 0x004eec0000000800 */
.L_x_90:
[----:B---3-5:R-:W-:Y:S01]  /*4c80*/  @!P0 ISETP.EQ.AND P1, PT, R40, RZ, PT ;  /* 0x000000ff2800820c */ /* 0x028fe20003f22270 */
[----:B------:R-:W-:Y:S01]  /*4c90*/  @!UPT UIADD3 URZ, UPT, UPT, URZ, URZ, URZ ;  /* 0x000000fffffff290 */ /* 0x000fe2000fffe0ff */
[----:B------:R-:W-:Y:S11]  /*4ca0*/  @!P0 BRA `(.L_x_91) ;  /* 0x0000000000188947 */ /* 0x000ff60003800000 */
[----:B------:R-:W-:Y:S02]  /*4cb0*/  LOP3.LUT P0, RZ, R76, 0xff, RZ, 0xc0, !PT ;  /* 0x000000ff4cff7812 */ /* 0x000fe4000780c0ff */
[----:B------:R-:W-:Y:S04]  /*4cc0*/  ISETP.NE.U32.AND P1, PT, R2, RZ, PT ;  /* 0x000000ff0200720c */ /* 0x000fe80003f25070 */
[----:B------:R-:W-:Y:S04]  /*4cd0*/  ISETP.NE.AND.EX P1, PT, R3, RZ, PT, P1 ;  /* 0x000000ff0300720c */ /* 0x000fe80003f25310 */
[----:B------:R-:W-:Y:S03]  /*4ce0*/  PLOP3.LUT P1, PT, P1, PT, PT, 0x8, 0x80 ;  /* 0x000000000080781c */ /* 0x000fe60000f2e170 */
[----:B------:R-:W-:Y:S11]  /*4cf0*/  @P0 ISETP.EQ.AND P1, PT, R40, RZ, PT ;  /* 0x000000ff2800020c */ /* 0x000ff60003f22270 */
[----:B------:R-:W-:Y:S02]  /*4d00*/  @!UPT UIADD3 URZ, UPT, UPT, URZ, URZ, URZ ;  /* 0x000000fffffff290 */ /* 0x000fe4000fffe0ff */
.L_x_91:
[----:B------:R-:W2:Y:S01]  /*4d10*/  SYNCS.PHASECHK.TRANS64.TRYWAIT P2, [UR21+0x60], R9 ;  /* 0x00006009ff0075a7 */ /* 0x000ea20008041115 */
[----:B------:R-:W-:Y:S04]  /*4d20*/  ELECT P0, URZ, PT ;  /* 0x0000000000ff782f */ /* 0x000fe80003800000 */
[----:B------:R-:W-:Y:S11]  /*4d30*/  PLOP3.LUT P1, PT, P1, P0, PT, 0xf2, 0x2f ;  /* 0x00000000002f781c */ /* 0x000ff60000f21e72 */
[----:B------:R-:W-:Y:S02]  /*4d40*/  @!UPT UIADD3 URZ, UPT, UPT, URZ, URZ, URZ ;  /* 0x000000fffffff290 */ /* 0x000fe4000fffe0ff */
[----:B------:R-:W-:Y:S05]  /*4d50*/  @!P1 IADD3 R8, P0, PT, R16, 0x580, RZ ;  /* 0x0000058010089810 */ /* 0x000fea0007f1e0ff */
[----:B-1----:R-:W-:Y:S01]  /*4d60*/  @!P1 IMAD.X R6, RZ, RZ, R17, P0 ;  /* 0x000000ffff069224 */ /* 0x002fe200000e0611 */
[----:B--2---:R-:W-:Y:S07]  /*4d70*/  @!P2 BRA `(.L_x_92) ;  /* 0x000000580060a947 */ /* 0x004fee0003800000 */
.L_x_176:
[----:B------:R-:W-:Y:S01]  /*4d80*/  @!P1 R2UR UR5, R8 ;  /* 0x00000000080592ca */ /* 0x000fe200000e0000 */
[----:B------:R-:W-:Y:S01]  /*4d90*/  VOTEU.ALL UP0, P1 ;  /* 0x0000000000ff7886 */ /* 0x000fe20000800000 */
[----:B------:R-:W-:Y:S01]  /*4da0*/  @!P1 R2UR UR4, R6 ;  /* 0x00000000060492ca */ /* 0x000fe200000e0000 */
[----:B------:R-:W-:Y:S01]  /*4db0*/  UMOV UR16, 0x0 ;  /* 0x0000000000107882 */ /* 0x000fe20000000000 */
[----:B------:R-:W-:Y:S01]  /*4dc0*/  UMOV UR17, 0x10000000 ;  /* 0x1000000000117882 */ /* 0x000fe20000000000 */
[----:B------:R-:W-:Y:S01]  /*4dd0*/  UMOV UR44, UR36 ;  /* 0x00000024002c7c82 */ /* 0x000fe20008000000 */
[----:B------:R-:W-:Y:S01]  /*4de0*/  @!UP0 UIADD3 UR40, UPT, UPT, UR21, 0x200, URZ ;  /* 0x0000020015288890 */ /* 0x000fe2000fffe0ff */
[----:B-1----:R-:W-:Y:S01]  /*4df0*/  @!P1 IMAD.MOV.U32 R0, RZ, RZ, 0x1000 ;  /* 0x00001000ff009424 */ /* 0x002fe200078e00ff */
[----:B------:R-:W-:Y:S01]  /*4e00*/  @!UP0 UIADD3 UR10, UPT, UPT, UR42, 0x80, URZ ;  /* 0x000000802a0a8890 */ /* 0x000fe2000fffe0ff */
[----:B------:R-:W-:Y:S01]  /*4e10*/  @!P1 IADD3 R8, P0, PT, R16, 0x580, RZ ;  /* 0x0000058010089810 */ /* 0x000fe20007f1e0ff */
[----:B------:R-:W-:Y:S01]  /*4e20*/  @!UP0 UIADD3 UR8, UPT, UPT, UR21, 0xa00, URZ ;  /* 0x00000a0015088890 */ /* 0x000fe2000fffe0ff */
[----:B------:R-:W-:Y:S02]  /*4e30*/  VOTEU.ALL UP0, P1 ;  /* 0x0000000000ff7886 */ /* 0x000fe40000800000 */
[----:B------:R-:W-:Y:S01]  /*4e40*/  IMAD.U32 R10, RZ, RZ, UR5 ;  /* 0x00000005ff0a7e24 */ /* 0x000fe2000f8e00ff */
[----:B------:R-:W-:Y:S01]  /*4e50*/  UMOV UR9, UR41 ;  /* 0x0000002900097c82 */ /* 0x000fe20008000000 */
[----:B------:R-:W-:Y:S01]  /*4e60*/  IMAD.U32 R11, RZ, RZ, UR4 ;  /* 0x00000004ff0b7e24 */ /* 0x000fe2000f8e00ff */
[----:B------:R-:W-:Y:S01]  /*4e70*/  UMOV UR11, UR43 ;  /* 0x0000002b000b7c82 */ /* 0x000fe20008000000 */
[----:B------:R-:W-:Y:S01]  /*4e80*/  UMOV UR12, UR36 ;  /* 0x00000024000c7c82 */ /* 0x000fe20008000000 */
[----:B------:R-:W-:Y:S01]  /*4e90*/  @!P1 R2UR UR4, R10 ;  /* 0x000000000a0492ca */ /* 0x000fe200000e0000 */
[----:B------:R-:W-:Y:S01]  /*4ea0*/  UPRMT UR6, UR46, 0x654, UR41 ;  /* 0x000006542e067896 */ /* 0x000fe20008000029 */
[----:B------:R-:W-:Y:S01]  /*4eb0*/  @!P1 R2UR UR5, R11 ;  /* 0x000000000b0592ca */ /* 0x000fe200000e0000 */
[----:B------:R-:W-:Y:S11]  /*4ec0*/  @!P1 IMAD.X R6, RZ, RZ, R17, P0 ;  /* 0x000000ffff069224 */ /* 0x000ff600000e0611 */
[----:B------:R-:W-:Y:S01]  /*4ed0*/  @!UPT UIADD3 URZ, UPT, UPT, URZ, URZ, URZ ;  /* 0x000000fffffff290 */ /* 0x000fe2000fffe0ff */
[----:B------:R1:W-:Y:S01]  /*4ee0*/  @!UP0 UTMALDG.3D [UR40], [UR4], desc[UR16] ;  /* 0x00001028040085b4 */ /* 0x0003e20008011000 */
[----:B------:R-:W-:Y:S05]  /*4ef0*/  VOTEU.ALL UP0, P1 ;  /* 0x0000000000ff7886 */ /* 0x000fea0000800000 */
[----:B------:R1:W-:Y:S01]  /*4f00*/  @!UP0 UTMALDG.3D [UR8], [UR4], desc[UR16] ;  /* 0x00001008040085b4 */ /* 0x0003e20008011000 */
[----:B------:R1:W-:Y:S01]  /*4f10*/  @!P1 SYNCS.ARRIVE.TRANS64.RED.A0TR RZ, [UR21+0x40], R0 ;  /* 0x00004000ffff99a7 */ /* 0x0003e20008300415 */
[----:B------:R-:W-:Y:S01]  /*4f20*/  SYNCS.ARRIVE.TRANS64.RED.A1T0 RZ, [UR6], RZ ;  /* 0x000000ffffff79a7 */ /* 0x000fe20008100406 */
[----:B------:R-:W2:Y:S02]  /*4f30*/  SYNCS.PHASECHK.TRANS64.TRYWAIT P2, [UR21+0x68], R9 ;  /* 0x00006809ff0075a7 */ /* 0x000ea40008041115 */
[----:B-12---:R-:W-:Y:S05]  /*4f40*/  @!P2 BRA `(.L_x_93) ;  /* 0x000000580004a947 */ /* 0x006fea0003800000 */
.L_x_178:
        /* <DEDUP_REMOVED lines=10> */
[----:B------:R-:W-:Y:S02]  /*4ff0*/  @!UP0 UIADD3 UR10, UPT, UPT, UR42, 0xa0, URZ ;  /* 0x000000a02a0a8890 */ /* 0x000fe4000fffe0ff */
[----:B------:R-:W-:Y:S01]  /*5000*/  @!UP0 UIADD3 UR8, UPT, UPT, UR21, 0x1a00, URZ ;  /* 0x00001a0015088890 */ /* 0x000fe2000fffe0ff */
[----:B------:R-:W-:Y:S01]  /*5010*/  IMAD.U32 R10, RZ, RZ, UR5 ;  /* 0x00000005ff0a7e24 */ /* 0x000fe2000f8e00ff */
[----:B------:R-:W-:Y:S01]  /*5020*/  VOTEU.ALL UP0, P1 ;  /* 0x0000000000ff7886 */ /* 0x000fe20000800000 */
[----:B------:R-:W-:Y:S01]  /*5030*/  IMAD.U32 R11, RZ, RZ, UR4 ;  /* 0x00000004ff0b7e24 */ /* 0x000fe2000f8e00ff */
[----:B------:R-:W-:Y:S01]  /*5040*/  UMOV UR9, UR33 ;  /* 0x0000002100097c82 */ /* 0x000fe20008000000 */
[----:B------:R-:W-:Y:S01]  /*5050*/  UMOV UR11, UR43 ;  /* 0x0000002b000b7c82 */ /* 0x000fe20008000000 */
[----:B------:R-:W-:Y:S01]  /*5060*/  @!P1 R2UR UR4, R10 ;  /* 0x000000000a0492ca */ /* 0x000fe200000e0000 */
[----:B------:R-:W-:Y:S01]  /*5070*/  UMOV UR12, UR36 ;  /* 0x00000024000c7c82 */ /* 0x000fe20008000000 */
[----:B------:R-:W-:Y:S01]  /*5080*/  @!P1 R2UR UR5, R11 ;  /* 0x000000000b0592ca */ /* 0x000fe200000e0000 */
[----:B------:R-:W-:Y:S01]  /*5090*/  UPRMT UR6, UR46, 0x654, UR33 ;  /* 0x000006542e067896 */ /* 0x000fe20008000021 */
[----:B------:R-:W-:Y:S11]  /*50a0*/  @!P1 IMAD.X R6, RZ, RZ, R17, P0 ;  /* 0x000000ffff069224 */ /* 0x000ff600000e0611 */
[----:B------:R1:W-:Y:S01]  /*50b0*/  @!UP0 UTMALDG.3D [UR32], [UR4], desc[UR16] ;  /* 0x00001020040085b4 */ /* 0x0003e20008011000 */
[----:B------:R-:W-:Y:S05]  /*50c0*/  VOTEU.ALL UP0, P1 ;  /* 0x0000000000ff7886 */ /* 0x000fea0000800000 */
[----:B------:R1:W-:Y:S01]  /*50d0*/  @!UP0 UTMALDG.3D [UR8], [UR4], desc[UR16] ;  /* 0x00001008040085b4 */ /* 0x0003e20008011000 */
[----:B------:R1:W-:Y:S01]  /*50e0*/  @!P1 SYNCS.ARRIVE.TRANS64.RED.A0TR RZ, [UR21+0x48], R0 ;  /* 0x00004800ffff99a7 */ /* 0x0003e20008300415 */
[----:B------:R-:W-:Y:S01]  /*50f0*/  SYNCS.ARRIVE.TRANS64.RED.A1T0 RZ, [UR6], RZ ;  /* 0x000000ffffff79a7 */ /* 0x000fe20008100406 */
[----:B------:R-:W2:Y:S02]  /*5100*/  SYNCS.PHASECHK.TRANS64.TRYWAIT P2, [UR21+0x70], R9 ;  /* 0x00007009ff0075a7 */ /* 0x000ea40008041115 */
[----:B-12---:R-:W-:Y:S05]  /*5110*/  @!P2 BRA `(.L_x_94) ;  /* 0x0000005400a8a947 */ /* 0x006fea0003800000 */
.L_x_180:
        /* <DEDUP_REMOVED lines=9> */
[----:B------:R-:W-:Y:S01]  /*51b0*/  VIADD R14, R14, 0x1 ;  /* 0x000000010e0e7836 */ /* 0x000fe20000000000 */
        /* <DEDUP_REMOVED lines=10> */
[----:B------:R-:W-:Y:S01]  /*5260*/  UMOV UR12, UR36 ;  /* 0x00000024000c7c82 */ /* 0x000fe20008000000 */
[----:B------:R-:W-:Y:S11]  /*5270*/  UPRMT UR6, UR46, 0x654, UR25 ;  /* 0x000006542e067896 */ /* 0x000ff60008000019 */
[----:B------:R1:W-:Y:S01]  /*5280*/  @!UP0 UTMALDG.3D [UR24], [UR4], desc[UR16] ;  /* 0x00001018040085b4 */ /* 0x0003e20008011000 */
[----:B------:R-:W-:Y:S05]  /*5290*/  VOTEU.ALL UP0, P1 ;  /* 0x0000000000ff7886 */ /* 0x000fea0000800000 */
[----:B------:R1:W-:Y:S01]  /*52a0*/  @!UP0 UTMALDG.3D [UR8], [UR4], desc[UR16] ;  /* 0x00001008040085b4 */ /* 0x0003e20008011000 */
[----:B------:R1:W-:Y:S01]  /*52b0*/  @!P1 SYNCS.ARRIVE.TRANS64.RED.A0TR RZ, [UR21+0x50], R0 ;  /* 0x00005000ffff99a7 */ /* 0x0003e20008300415 */
[----:B------:R-:W-:Y:S01]  /*52c0*/  SYNCS.ARRIVE.TRANS64.RED.A1T0 RZ, [UR6], RZ ;  /* 0x000000ffffff79a7 */ /* 0x000fe20008100406 */
[----:B------:R-:W2:Y:S02]  /*52d0*/  SYNCS.PHASECHK.TRANS64.TRYWAIT P0, [UR21+0x78], R9 ;  /* 0x00007809ff0075a7 */ /* 0x000ea40008001115 */
[----:B-12---:R-:W-:Y:S05]  /*52e0*/  @!P0 BRA `(.L_x_95) ;  /* 0x00000054004c8947 */ /* 0x006fea0003800000 */
.L_x_182:
[----:B------:R-:W-:Y:S01]  /*52f0*/  UIADD3 UR30, UPT, UPT, UR13, UR63, URZ ;  /* 0x0000003f0d1e7290 */ /* 0x000fe2000fffe0ff */
[----:B------:R-:W-:Y:S01]  /*5300*/  @!P1 IADD3 R6, P0, PT, R16, 0x580, RZ ;  /* 0x0000058010069810 */ /* 0x000fe20007f1e0ff */
[----:B------:R-:W-:Y:S01]  /*5310*/  UPLOP3.LUT UP2, UPT, UPT, UPT, UPT, 0x80, 0x8 ;  /* 0x000000000008789c */ /* 0x000fe20003f4f070 */
[----:B------:R-:W-:Y:S01]  /*5320*/  R2UR UR24, R78 ;  /* 0x000000004e1872ca */ /* 0x000fe200000e0000 */
[----:B------:R-:W-:Y:S01]  /*5330*/  VOTEU.ALL UP0, P1 ;  /* 0x0000000000ff7886 */ /* 0x000fe20000800000 */
[----:B------:R-:W-:Y:S01]  /*5340*/  @!P1 R2UR UR5, R6 ;  /* 0x00000000060592ca */ /* 0x000fe200000e0000 */
[----:B-1----:R-:W-:Y:S01]  /*5350*/  @!P1 IMAD.X R0, RZ, RZ, R17, P0 ;  /* 0x000000ffff009224 */ /* 0x002fe200000e0611 */
[----:B------:R-:W-:Y:S01]  /*5360*/  UMOV UR6, 0x0 ;  /* 0x0000000000067882 */ /* 0x000fe20000000000 */
[----:B------:R-:W-:Y:S01]  /*5370*/  UMOV UR7, 0x10000000 ;  /* 0x1000000000077882 */ /* 0x000fe20000000000 */
[----:B------:R-:W-:Y:S01]  /*5380*/  @!UP0 UIADD3 UR18, UPT, UPT, UR42, 0x60, URZ ;  /* 0x000000602a128890 */ /* 0x000fe2000fffe0ff */
[----:B------:R-:W-:Y:S01]  /*5390*/  ISETP.NE.AND P0, PT, R14, 0x2, PT ;  /* 0x000000020e00780c */ /* 0x000fe20003f05270 */
[----:B------:R-:W-:Y:S01]  /*53a0*/  @!UP0 UIADD3 UR16, UPT, UPT, UR21, 0x3200, URZ ;  /* 0x0000320015108890 */ /* 0x000fe2000fffe0ff */
[----:B------:R-:W-:Y:S01]  /*53b0*/  @!P1 R2UR UR4, R0 ;  /* 0x00000000000492ca */ /* 0x000fe200000e0000 */
[----:B------:R-:W-:Y:S01]  /*53c0*/  @!UP0 UIADD3 UR17, UPT, UPT, UR21, 0x58, URZ ;  /* 0x0000005815118890 */ /* 0x000fe2000fffe0ff */
[----:B------:R-:W-:Y:S01]  /*53d0*/  SEL R0, RZ, 0x1, P0 ;  /* 0x00000001ff007807 */ /* 0x000fe20000000000 */
[----:B------:R-:W-:Y:S01]  /*53e0*/  @!UP0 UIADD3 UR10, UPT, UPT, UR42, 0xe0, URZ ;  /* 0x000000e02a0a8890 */ /* 0x000fe2000fffe0ff */
[----:B------:R-:W-:Y:S01]  /*53f0*/  LOP3.LUT R15, R15, 0x1, RZ, 0x3c, !PT ;  /* 0x000000010f0f7812 */ /* 0x000fe200078e3cff */
[----:B------:R-:W-:Y:S01]  /*5400*/  @!UP0 UIADD3 UR8, UPT, UPT, UR21, 0x3a00, URZ ;  /* 0x00003a0015088890 */ /* 0x000fe2000fffe0ff */
[----:B------:R-:W-:Y:S01]  /*5410*/  IMAD.U32 R8, RZ, RZ, UR5 ;  /* 0x00000005ff087e24 */ /* 0x000fe2000f8e00ff */
[----:B------:R-:W-:Y:S01]  /*5420*/  VOTEU.ALL UP0, P1 ;  /* 0x0000000000ff7886 */ /* 0x000fe20000800000 */
[----:B------:R-:W-:Y:S01]  /*5430*/  UMOV UR19, UR43 ;  /* 0x0000002b00137c82 */ /* 0x000fe20008000000 */
[----:B------:R-:W-:Y:S01]  /*5440*/  UMOV UR20, UR36 ;  /* 0x0000002400147c82 */ /* 0x000fe20008000000 */
[----:B------:R-:W-:Y:S01]  /*5450*/  UMOV UR11, UR43 ;  /* 0x0000002b000b7c82 */ /* 0x000fe20008000000 */
[----:B------:R-:W-:Y:S01]  /*5460*/  UMOV UR12, UR36 ;  /* 0x00000024000c7c82 */ /* 0x000fe20008000000 */
[----:B------:R-:W-:Y:S01]  /*5470*/  UMOV UR9, UR17 ;  /* 0x0000001100097c82 */ /* 0x000fe20008000000 */
[----:B------:R-:W-:Y:S01]  /*5480*/  IMAD.U32 R9, RZ, RZ, UR4 ;  /* 0x00000004ff097e24 */ /* 0x000fe2000f8e00ff */
[----:B------:R-:W-:Y:S01]  /*5490*/  @!P1 R2UR UR4, R8 ;  /* 0x00000000080492ca */ /* 0x000fe200000e0000 */
[----:B------:R-:W-:Y:S01]  /*54a0*/  UMOV UR36, UR29 ;  /* 0x0000001d00247c82 */ /* 0x000fe20008000000 */
[----:B------:R-:W-:Y:S02]  /*54b0*/  LOP3.LUT R13, R13, R0, RZ, 0x3c, !PT ;  /* 0x000000000d0d7212 */ /* 0x000fe400078e3cff */
[----:B------:R-:W-:Y:S02]  /*54c0*/  @!P1 R2UR UR5, R9 ;  /* 0x00000000090592ca */ /* 0x000fe400000e0000 */
[----:B------:R-:W-:Y:S11]  /*54d0*/  SEL R14, R14, RZ, P0 ;  /* 0x000000ff0e0e7207 */ /* 0x000ff60000000000 */
[----:B------:R1:W-:Y:S01]  /*54e0*/  @!UP0 UTMALDG.3D [UR16], [UR4], desc[UR6] ;  /* 0x00000610040085b4 */ /* 0x0003e20008011000 */
[----:B------:R-:W-:Y:S05]  /*54f0*/  VOTEU.ALL UP0, P1 ;  /* 0x0000000000ff7886 */ /* 0x000fea0000800000 */
[----:B------:R2:W-:Y:S01]  /*5500*/  @!UP0 UTMALDG.3D [UR8], [UR4], desc[UR6] ;  /* 0x00000608040085b4 */ /* 0x0005e20008011000 */
[----:B------:R2:W-:Y:S01]  /*5510*/  @!P1 SYNCS.ARRIVE.TRANS64.RED.A0TR RZ, [UR21+0x58], R7 ;  /* 0x00005807ffff99a7 */ /* 0x0005e20008300415 */
[----:B------:R-:W-:Y:S01]  /*5520*/  SYNCS.ARRIVE.TRANS64.RED.A1T0 RZ, [UR38], RZ ;  /* 0x000000ffffff79a7 */ /* 0x000fe20008100426 */
[----:B-1----:R-:W-:Y:S01]  /*5530*/  UIADD3 UR20, UPT, UPT, UR14, UR24, URZ ;  /* 0x000000180e147290 */ /* 0x002fe2000fffe0ff */
[----:B------:R-:W-:Y:S11]  /*5540*/  BRA.U UP1, `(.L_x_96) ;  /* 0xfffffff101047547 */ /* 0x000ff6000b83ffff */
[----:B------:R-:W-:-:S04]  /*5550*/  SHF.L.U32 R2, R15, 0x1f, RZ ;  /* 0x0000001f0f027819 */ /* 0x000fc800000006ff */
[----:B------:R-:W1:Y:S02]  /*5560*/  SYNCS.PHASECHK.TRANS64.TRYWAIT P0, [UR21+0x60], R2 ;  /* 0x00006002ff0075a7 */ /* 0x000e640008001115 */
[----:B-1----:R-:W-:Y:S05]  /*5570*/  @!P0 BRA `(.L_x_97) ;  /* 0x0000005000c08947 */ /* 0x002fea0003800000 */
.L_x_184:
[----:B------:R-:W3:Y:S02]  /*5580*/  SYNCS.PHASECHK.TRANS64.TRYWAIT P0, [UR21+0x68], R2 ;  /* 0x00006802ff0075a7 */ /* 0x000ee40008001115 */
[----:B---3--:R-:W-:Y:S05]  /*5590*/  @!P0 BRA `(.L_x_98) ;  /* 0x0000005000d08947 */ /* 0x008fea0003800000 */
.L_x_186:
[----:B------:R-:W3:Y:S02]  /*55a0*/  SYNCS.PHASECHK.TRANS64.TRYWAIT P0, [UR21+0x70], R2 ;  /* 0x00007002ff0075a7 */ /* 0x000ee40008001115 */
[----:B---3--:R-:W-:Y:S05]  /*55b0*/  @!P0 BRA `(.L_x_99) ;  /* 0x0000005000e08947 */ /* 0x008fea0003800000 */
.L_x_188:
[----:B-1----:R-:W-:-:S07]  /*55c0*/  MOV R0, UR21 ;  /* 0x0000001500007c02 */ /* 0x002fce0008000f00 */
.L_x_100:
[----:B-1----:R-:W-:-:S04]  /*55d0*/  SHF.L.U32 R2, R15, 0x1f, RZ ;  /* 0x0000001f0f027819 */ /* 0x002fc800000006ff */
[----:B------:R1:W3:Y:S03]  /*55e0*/  SYNCS.PHASECHK.TRANS64.TRYWAIT P0, [R0+URZ+0x78], R2 ;  /* 0x00007802000075a7 */ /* 0x0002e600080011ff */
[----:B---3--:R-:W-:Y:S05]  /*55f0*/  @!P0 NANOSLEEP.SYNCS 0x989680 ;  /* 0x009896800000895d */ /* 0x008fea0003900000 */
[----:B------:R-:W3:Y:S02]  /*5600*/  @!P0 SYNCS.PHASECHK.TRANS64 P0, [R0+URZ+0x78], R2 ;  /* 0x00007802000085a7 */ /* 0x000ee400080010ff */
[----:B--23--:R-:W-:Y:S05]  /*5610*/  @P0 EXIT ;  /* 0x000000000000094d */ /* 0x00cfea0003800000 */
[----:B------:R-:W-:Y:S05]  /*5620*/  BRA `(.L_x_100) ;  /* 0xfffffffc00e87947 */ /* 0x000fea000383ffff */
.L_x_85:
[----:B------:R-:W-:-:S06]  /*5630*/  UISETP.GE.AND UP0, UPT, UR18, 0x4, UPT ;  /* 0x000000041200788c */ /* 0x000fcc000bf06270 */
[----:B------:R-:W-:-:S13]  /*5640*/  PLOP3.LUT P0, PT, PT, PT, UP0, 0x80, 0x8 ;  /* 0x000000000008781c */ /* 0x000fda0003f0f008 */
[----:B------:R-:W-:Y:S05]  /*5650*/  @!P0 EXIT ;  /* 0x000000000000894d */ /* 0x000fea0003800000 */
[----:B------:R-:W-:Y:S01]  /*5660*/  BAR.SYNC.DEFER_BLOCKING 0x6, 0xa0 ;  /* 0x0182800000007b1d */ /* 0x000fe20000010000 */
[----:B------:R-:W-:Y:S01]  /*5670*/  IMAD.SHL.U32 R75, R87, 0x20, RZ ;  /* 0x00000020574b7824 */ /* 0x000fe200078e00ff */
[----:B------:R-:W-:Y:S01]  /*5680*/  CS2R R84, SRZ ;  /* 0x0000000000547805 */ /* 0x000fe2000001ff00 */
[----:B------:R-:W-:Y:S01]  /*5690*/  IMAD.SHL.U32 R5, R77, 0x200000, RZ ;  /* 0x002000004d057824 */ /* 0x000fe200078e00ff */
[----:B------:R-:W-:Y:S01]  /*56a0*/  CS2R R82, SRZ ;  /* 0x0000000000527805 */ /* 0x000fe2000001ff00 */
[C---:B------:R-:W-:Y:S01]  /*56b0*/  IMAD.U32 R37, R87.reuse, 0x10000, RZ ;  /* 0x0001000057257824 */ /* 0x040fe200078e00ff */
[----:B------:R-:W-:Y:S02]  /*56c0*/  UMOV UR43, 0x400 ;  /* 0x00000400002b7882 */ /* 0x000fe40000000000 */
[----:B------:R-:W1:Y:S01]  /*56d0*/  LDC.64 R72, c[0x0][0x8b0] ;  /* 0x00022c00ff487b82 */ /* 0x000e620000000a00 */
[----:B------:R-:W-:Y:S01]  /*56e0*/  ULEA UR43, UR46, UR43, 0x18 ;  /* 0x0000002b2e2b7291 */ /* 0x000fe2000f8ec0ff */
[----:B------:R-:W-:Y:S01]  /*56f0*/  IMAD.SHL.U32 R4, R87, 0x4, RZ ;  /* 0x0000000457047824 */ /* 0x000fe200078e00ff */
[----:B------:R-:W-:Y:S01]  /*5700*/  LOP3.LUT R7, R75, 0x80, RZ, 0xc0, !PT ;  /* 0x000000804b077812 */ /* 0x000fe200078ec0ff */
[----:B------:R-:W-:Y:S01]  /*5710*/  IMAD.SHL.U32 R6, R77, 0x400, RZ ;  /* 0x000004004d067824 */ /* 0x000fe200078e00ff */
[----:B------:R-:W-:Y:S01]  /*5720*/  LOP3.LUT R74, R75, 0xb60, RZ, 0xc0, !PT ;  /* 0x00000b604b4a7812 */ /* 0x000fe200078ec0ff */
[----:B------:R-:W-:Y:S01]  /*5730*/  UIADD3 UR4, UPT, UPT, UR43, 0x4200, URZ ;  /* 0x000042002b047890 */ /* 0x000fe2000fffe0ff */
[----:B------:R-:W-:Y:S01]  /*5740*/  LOP3.LUT R5, R5, 0x200000, RZ, 0xc0, !PT ;  /* 0x0020000005057812 */ /* 0x000fe200078ec0ff */
[----:B------:R-:W2:Y:S01]  /*5750*/  LDC.64 R70, c[0x0][0x8a8] ;  /* 0x00022a00ff467b82 */ /* 0x000ea20000000a00 */
[----:B------:R-:W-:Y:S01]  /*5760*/  LOP3.LUT R4, R7, 0x10, R4, 0xf8, !PT ;  /* 0x0000001007047812 */ /* 0x000fe200078ef804 */
[----:B------:R-:W-:Y:S01]  /*5770*/  IMAD.MOV.U32 R36, RZ, RZ, RZ ;  /* 0x000000ffff247224 */ /* 0x000fe200078e00ff */
[----:B------:R-:W-:Y:S01]  /*5780*/  LOP3.LUT R74, R74, 0x400, R6, 0xf8, !PT ;  /* 0x000004004a4a7812 */ /* 0x000fe200078ef806 */
[----:B------:R-:W-:Y:S01]  /*5790*/  IMAD.MOV.U32 R81, RZ, RZ, RZ ;  /* 0x000000ffff517224 */ /* 0x000fe200078e00ff */
[----:B------:R-:W-:Y:S01]  /*57a0*/  LOP3.LUT R37, R5, 0x400000, R37, 0xf8, !PT ;  /* 0x0040000005257812 */ /* 0x000fe200078ef825 */
[----:B------:R-:W-:Y:S01]  /*57b0*/  IMAD.U32 R86, RZ, RZ, UR4 ;  /* 0x00000004ff567e24 */ /* 0x000fe2000f8e00ff */
[----:B------:R-:W-:Y:S01]  /*57c0*/  LOP3.LUT P0, RZ, R75, 0x80, RZ, 0xc0, !PT ;  /* 0x000000804bff7812 */ /* 0x000fe2000780c0ff */
[----:B------:R-:W3:Y:S01]  /*57d0*/  LDCU UR58, c[0x0][0x370] ;  /* 0x00006e00ff3a77ac */ /* 0x000ee20008000800 */
[----:B------:R-:W4:Y:S01]  /*57e0*/  LDS R0, [UR43+0x140] ;  /* 0x0001402bff007984 */ /* 0x000f220008000800 */
[----:B------:R-:W-:-:S02]  /*57f0*/  LOP3.LUT R74, R74, R4, RZ, 0xfc, !PT ;  /* 0x000000044a4a7212 */ /* 0x000fc400078efcff */
[----:B------:R-:W-:Y:S01]  /*5800*/  P2R R4, PR, RZ, 0x1 ;  /* 0x00000001ff047803 */ /* 0x000fe20000000000 */
[----:B------:R-:W1:Y:S01]  /*5810*/  LDCU UR42, c[0x0][0xb0c] ;  /* 0x00016180ff2a77ac */ /* 0x000e620008000800 */
[----:B------:R-:W-:Y:S01]  /*5820*/  LOP3.LUT R87, R87, 0x60, RZ, 0xc0, !PT ;  /* 0x0000006057577812 */ /* 0x000fe200078ec0ff */
[----:B------:R-:W1:Y:S01]  /*5830*/  LDCU UR39, c[0x0][0xb30] ;  /* 0x00016600ff2777ac */ /* 0x000e620008000800 */
[----:B------:R-:W1:Y:S01]  /*5840*/  LDCU.64 UR56, c[0x0][0x888] ;  /* 0x00011100ff3877ac */ /* 0x000e620008000a00 */
[----:B------:R-:W1:Y:S01]  /*5850*/  LDCU.64 UR40, c[0x0][0xb28] ;  /* 0x00016500ff2877ac */ /* 0x000e620008000a00 */
[----:B------:R-:W1:Y:S01]  /*5860*/  LDCU.64 UR60, c[0x0][0x890] ;  /* 0x00011200ff3c77ac */ /* 0x000e620008000a00 */
[----:B------:R-:W1:Y:S01]  /*5870*/  LDCU.128 UR52, c[0x0][0xb10] ;  /* 0x00016200ff3477ac */ /* 0x000e620008000c00 */
[----:B------:R-:W1:Y:S01]  /*5880*/  LDCU UR47, c[0x0][0x374] ;  /* 0x00006e80ff2f77ac */ /* 0x000e620008000800 */
[----:B------:R-:W-:Y:S01]  /*5890*/  UIADD3 UR62, UPT, UPT, UR43, 0x200, URZ ;  /* 0x000002002b3e7890 */ /* 0x000fe2000fffe0ff */
[----:B-1234-:R-:W-:-:S11]  /*58a0*/  IMAD.IADD R37, R0, 0x1, R37 ;  /* 0x0000000100257824 */ /* 0x01efd600078e0225 */
.L_x_142:
[C---:B------:R-:W-:Y:S02]  /*58b0*/  LEA R3, R81.reuse, UR43, 0x3 ;  /* 0x0000002b51037c11 */ /* 0x040fe4000f8e18ff */
[----:B------:R-:W-:Y:S02]  /*58c0*/  SHF.L.U32 R0, R84, 0x1f, RZ ;  /* 0x0000001f54007819 */ /* 0x000fe400000006ff */
[----:B------:R-:W-:Y:S02]  /*58d0*/  LEA R4, R81, UR43, 0x4 ;  /* 0x0000002b51047c11 */ /* 0x000fe4000f8e20ff */
[----:B-1----:R-:W1:Y:S02]  /*58e0*/  SYNCS.PHASECHK.TRANS64.TRYWAIT P0, [R3+URZ+0x90], R0 ;  /* 0x00009000030075a7 */ /* 0x002e6400080011ff */
[----:B-1----:R-:W-:Y:S05]  /*58f0*/  @!P0 BRA `(.L_x_101) ;  /* 0x0000005000288947 */ /* 0x002fea0003800000 */
.L_x_189:
        /* <DEDUP_REMOVED lines=8> */
[----:B--2---:R-:W-:Y:S11]  /*5980*/  LOP3.LUT P0, RZ, R6, 0x1, RZ, 0xc0, !PT ;  /* 0x0000000106ff7812 */ /* 0x004ff6000780c0ff */
[----:B------:R-:W-:Y:S02]  /*5990*/  @!UPT UIADD3 URZ, UPT, UPT, URZ, URZ, URZ ;  /* 0x000000fffffff290 */ /* 0x000fe4000fffe0ff */
[----:B---3--:R-:W-:Y:S01]  /*59a0*/  VOTEU.ANY UP1, P0 ;  /* 0x0000000000ff7886 */ /* 0x008fe20000020100 */
[----:B------:R-:W-:Y:S01]  /*59b0*/  PLOP3.LUT P0, PT, PT, PT, UP1, 0x80, 0x8 ;  /* 0x000000000008781c */ /* 0x000fe20003f0f018 */
[----:B------:R-:W-:Y:S11]  /*59c0*/  UP2UR UR44, UPR, URZ, 0x2 ;  /* 0x00000002ff2c7883 */ /* 0x000ff60008000000 */
[----:B------:R-:W-:Y:S01]  /*59d0*/  @!UPT UIADD3 URZ, UPT, UPT, URZ, URZ, URZ ;  /* 0x000000fffffff290 */ /* 0x000fe2000fffe0ff */
[----:B-1----:R-:W-:Y:S02]  /*59e0*/  @P0 SHF.R.U32.HI R0, RZ, 0x10, R5 ;  /* 0x00000010ff000819 */ /* 0x002fe40000011605 */
        /* <DEDUP_REMOVED lines=12> */
[----:B------:R-:W2:Y:S01]  /*5ab0*/  LDCU UR12, c[0x0][0xb20] ;  /* 0x00016400ff0c77ac */ /* 0x000ea20008000800 */
[----:B------:R-:W-:Y:S02]  /*5ac0*/  UIMAD.WIDE.U32 UR4, UR47, UR55, URZ ;  /* 0x000000372f0472a5 */ /* 0x000fe4000f8e00ff */
[----:B------:R-:W-:Y:S02]  /*5ad0*/  UIMAD.WIDE.U32 UR6, UR58, UR52, URZ ;  /* 0x000000343a0672a5 */ /* 0x000fe4000f8e00ff */
[----:B------:R-:W-:Y:S02]  /*5ae0*/  UISETP.NE.AND UP0, UPT, UR54, 0x1, UPT ;  /* 0x000000013600788c */ /* 0x000fe4000bf05270 */
[----:B------:R-:W-:Y:S02]  /*5af0*/  UIMAD.WIDE.U32 UR8, UR37, UR55, URZ ;  /* 0x00000037250872a5 */ /* 0x000fe4000f8e00ff */
[----:B------:R-:W-:Y:S02]  /*5b00*/  UIMAD.WIDE.U32 UR10, UR38, UR52, URZ ;  /* 0x00000034260a72a5 */ /* 0x000fe4000f8e00ff */
[----:B------:R-:W-:Y:S02]  /*5b10*/  UISETP.NE.AND UP1, UPT, UR42, 0x1, UPT ;  /* 0x000000012a00788c */ /* 0x000fe4000bf25270 */
[----:B------:R-:W-:Y:S01]  /*5b20*/  UISETP.NE.AND UP2, UPT, UR45, 0x1, UPT ;  /* 0x000000012d00788c */ /* 0x000fe2000bf45270 */
[----:B------:R-:W-:Y:S02]  /*5b30*/  UMOV UR4, UR5 ;  /* 0x0000000500047c82 */ /* 0x000fe40008000000 */
[----:B--2---:R-:W-:Y:S03]  /*5b40*/  USHF.R.U32.HI UR5, URZ, UR12, UR4 ;  /* 0x0000000cff057299 */ /* 0x004fe60008011604 */
[----:B------:R-:W-:Y:S02]  /*5b50*/  UMOV UR4, UR7 ;  /* 0x0000000700047c82 */ /* 0x000fe40008000000 */
[----:B------:R-:W-:Y:S02]  /*5b60*/  USHF.R.U32.HI UR7, URZ, UR53, UR4 ;  /* 0x00000035ff077299 */ /* 0x000fe40008011604 */
[----:B------:R-:W-:Y:S02]  /*5b70*/  USEL UR4, UR47, UR5, !UP0 ;  /* 0x000000052f047287 */ /* 0x000fe4000c000000 */
[----:B------:R-:W-:Y:S01]  /*5b80*/  USEL UR7, UR58, UR7, !UP1 ;  /* 0x000000073a077287 */ /* 0x000fe2000c800000 */
[----:B------:R-:W-:Y:S01]  /*5b90*/  UMOV UR5, UR9 ;  /* 0x0000000900057c82 */ /* 0x000fe20008000000 */
[----:B------:R-:W-:Y:S02]  /*5ba0*/  UIMAD.WIDE.U32 UR8, UR4, UR40, URZ ;  /* 0x00000028040872a5 */ /* 0x000fe4000f8e00ff */
[----:B------:R-:W-:Y:S03]  /*5bb0*/  USHF.R.U32.HI UR6, URZ, UR12, UR5 ;  /* 0x0000000cff067299 */ /* 0x000fe60008011605 */
[----:B------:R-:W-:Y:S01]  /*5bc0*/  UMOV UR5, UR11 ;  /* 0x0000000b00057c82 */ /* 0x000fe20008000000 */
[----:B------:R-:W-:Y:S02]  /*5bd0*/  UIMAD.WIDE.U32 UR10, UR7, UR40, URZ ;  /* 0x00000028070a72a5 */ /* 0x000fe4000f8e00ff */
[----:B------:R-:W-:Y:S02]  /*5be0*/  USHF.R.U32.HI UR12, URZ, UR53, UR5 ;  /* 0x00000035ff0c7299 */ /* 0x000fe40008011605 */
[----:B------:R-:W-:Y:S01]  /*5bf0*/  USEL UR6, UR37, UR6, !UP0 ;  /* 0x0000000625067287 */ /* 0x000fe2000c000000 */
[----:B------:R-:W-:Y:S02]  /*5c00*/  UMOV UR5, UR9 ;  /* 0x0000000900057c82 */ /* 0x000fe40008000000 */
[----:B------:R-:W-:Y:S01]  /*5c10*/  UMOV UR10, UR11 ;  /* 0x0000000b000a7c82 */ /* 0x000fe20008000000 */
[----:B------:R-:W-:Y:S02]  /*5c20*/  @UP2 USHF.R.U32.HI UR4, URZ, UR41, UR5 ;  /* 0x00000029ff042299 */ /* 0x000fe40008011605 */
[----:B------:R-:W-:Y:S02]  /*5c30*/  @UP2 USHF.R.U32.HI UR7, URZ, UR41, UR10 ;  /* 0x00000029ff072299 */ /* 0x000fe4000801160a */
[----:B------:R-:W-:Y:S02]  /*5c40*/  UIMAD UR4, UR45, UR4, URZ ;  /* 0x000000042d0472a4 */ /* 0x000fe4000f8e02ff */
        /* <DEDUP_REMOVED lines=8> */
[----:B------:R-:W-:Y:S02]  /*5cd0*/  USEL UR11, UR6, UR4, !UP2 ;  /* 0x00000004060b7287 */ /* 0x000fe4000d000000 */
[----:B------:R-:W-:Y:S02]  /*5ce0*/  UIADD3 UR8, UPT, UPT, -UR5, URZ, URZ ;  /* 0x000000ff05087290 */ /* 0x000fe4000fffe1ff */
[----:B------:R-:W-:Y:S01]  /*5cf0*/  UIADD3 UR10, UPT, UPT, -UR11, URZ, URZ ;  /* 0x000000ff0b0a7290 */ /* 0x000fe2000fffe1ff */
[----:B------:R-:W-:Y:S01]  /*5d00*/  @!UP0 UMOV UR4, UR9 ;  /* 0x0000000900048c82 */ /* 0x000fe20008000000 */
[----:B------:R-:W-:Y:S02]  /*5d10*/  UIADD3 UR9, UPT, UPT, -UR6, URZ, URZ ;  /* 0x000000ff06097290 */ /* 0x000fe4000fffe1ff */
[----:B------:R-:W-:Y:S02]  /*5d20*/  @!UP0 USHF.R.U32.HI UR4, URZ, UR41, UR4 ;  /* 0x00000029ff048299 */ /* 0x000fe40008011604 */
[----:B------:R-:W-:Y:S02]  /*5d30*/  UIMAD UR10, UR45, UR10, UR6 ;  /* 0x0000000a2d0a72a4 */ /* 0x000fe4000f8e0206 */
[----:B------:R-:W-:Y:S04]  /*5d40*/  @!UP0 USEL UR4, UR5, UR4, !UP2 ;  /* 0x0000000405048287 */ /* 0x000fe8000d000000 */
[----:B------:R-:W-:Y:S02]  /*5d50*/  @!UP0 UIMAD UR10, UR7, UR10, UR4 ;  /* 0x0000000a070a82a4 */ /* 0x000fe4000f8e0204 */
[----:B------:R-:W-:Y:S02]  /*5d60*/  @!UP0 UIADD3 UR11, UPT, UPT, UR11, -UR4, URZ ;  /* 0x800000040b0b8290 */ /* 0x000fe4000fffe0ff */
[----:B------:R-:W-:Y:S02]  /*5d70*/  UIMAD UR7, UR42, UR8, UR38 ;  /* 0x000000082a0772a4 */ /* 0x000fe4000f8e0226 */
[----:B------:R-:W-:Y:S02]  /*5d80*/  @!UP0 UIMAD UR6, UR11, UR45, UR5 ;  /* 0x0000002d0b0682a4 */ /* 0x000fe4000f8e0205 */
[----:B------:R-:W-:Y:S01]  /*5d90*/  UIMAD UR4, UR54, UR9, UR37 ;  /* 0x00000009360472a4 */ /* 0x000fe2000f8e0225 */
[----:B------:R-:W-:Y:S02]  /*5da0*/  @!UP0 UMOV UR5, UR10 ;  /* 0x0000000a00058c82 */ /* 0x000fe40008000000 */
[----:B------:R-:W-:Y:S02]  /*5db0*/  UIMAD UR38, UR5, UR42, UR7 ;  /* 0x0000002a052672a4 */ /* 0x000fe4000f8e0207 */
[----:B------:R-:W-:Y:S11]  /*5dc0*/  UIMAD UR37, UR6, UR54, UR4 ;  /* 0x00000036062572a4 */ /* 0x000ff6000f8e0204 */
[----:B------:R-:W-:Y:S01]  /*5dd0*/  @!UPT UIADD3 URZ, UPT, UPT, URZ, URZ, URZ ;  /* 0x000000fffffff290 */ /* 0x000fe2000fffe0ff */
.L_x_102:
[----:B------:R-:W-:Y:S01]  /*5de0*/  UISETP.NE.AND UP0, UPT, UR39, 0x1, UPT ;  /* 0x000000012700788c */ /* 0x000fe2000bf05270 */
[----:B------:R-:W-:Y:S01]  /*5df0*/  IADD3 R81, PT, PT, R81, 0x1, RZ ;  /* 0x0000000151517810 */ /* 0x000fe20007ffe0ff */
[----:B------:R-:W-:Y:S02]  /*5e00*/  USHF.L.U32 UR50, UR20, 0x6, URZ ;  /* 0x0000000614327899 */ /* 0x000fe400080006ff */
[----:B------:R-:W-:Y:S07]  /*5e10*/  USHF.L.U32 UR49, UR30, 0x8, URZ ;  /* 0x000000081e317899 */ /* 0x000fee00080006ff */
[----:B------:R-:W2:Y:S01]  /*5e20*/  @!UP0 LDCU.128 UR12, c[0x0][0xb10] ;  /* 0x00016200ff0c87ac */ /* 0x000ea20008000c00 */
[----:B------:R-:W3:Y:S01]  /*5e30*/  @!UP0 LDCU UR5, c[0x0][0xb0c] ;  /* 0x00016180ff0587ac */ /* 0x000ee20008000800 */
[----:B------:R-:W4:Y:S01]  /*5e40*/  @!UP0 LDCU UR10, c[0x0][0xb20] ;  /* 0x00016400ff0a87ac */ /* 0x000f220008000800 */
[----:B--2---:R-:W-:Y:S02]  /*5e50*/  UIMAD.WIDE.U32 UR8, UR38, UR12, URZ ;  /* 0x0000000c260872a5 */ /* 0x004fe4000f8e00ff */
[----:B------:R-:W-:Y:S02]  /*5e60*/  UIMAD.WIDE.U32 UR6, UR37, UR15, URZ ;  /* 0x0000000f250672a5 */ /* 0x000fe4000f8e00ff */
[----:B------:R-:W-:Y:S03]  /*5e70*/  @!UP0 UISETP.NE.AND UP1, UPT, UR14, 0x1, UPT ;  /* 0x000000010e00888c */ /* 0x000fe6000bf25270 */
[----:B------:R-:W-:Y:S01]  /*5e80*/  @!UP0 UMOV UR4, UR9 ;  /* 0x0000000900048c82 */ /* 0x000fe20008000000 */
[----:B---3--:R-:W-:Y:S02]  /*5e90*/  @!UP0 UISETP.NE.AND UP2, UPT, UR5, 0x1, UPT ;  /* 0x000000010500888c */ /* 0x008fe4000bf45270 */
[----:B------:R-:W-:Y:S01]  /*5ea0*/  @!UP0 USHF.R.U32.HI UR4, URZ, UR13, UR4 ;  /* 0x0000000dff048299 */ /* 0x000fe20008011604 */
[----:B------:R-:W-:Y:S02]  /*5eb0*/  @!UP0 UMOV UR6, UR7 ;  /* 0x0000000700068c82 */ /* 0x000fe40008000000 */
[----:B----4-:R-:W-:Y:S02]  /*5ec0*/  @!UP0 USHF.R.U32.HI UR6, URZ, UR10, UR6 ;  /* 0x0000000aff068299 */ /* 0x010fe40008011606 */
[----:B------:R-:W-:Y:S02]  /*5ed0*/  @!UP0 USEL UR7, UR38, UR4, !UP2 ;  /* 0x0000000426078287 */ /* 0x000fe4000d000000 */
[----:B------:R-:W-:Y:S04]  /*5ee0*/  @!UP0 USEL UR6, UR37, UR6, !UP1 ;  /* 0x0000000625068287 */ /* 0x000fe8000c800000 */
[----:B------:R-:W-:Y:S02]  /*5ef0*/  @!UP0 UIADD3 UR4, UPT, UPT, -UR7, UR6, URZ ;  /* 0x0000000607048290 */ /* 0x000fe4000fffe1ff */
[----:B------:R-:W-:Y:S02]  /*5f00*/  @!UP0 UIADD3 UR6, UPT, UPT, UR7, -UR6, URZ ;  /* 0x8000000607068290 */ /* 0x000fe4000fffe0ff */
[----:B------:R-:W-:Y:S02]  /*5f10*/  @!UP0 UIMAD UR38, UR4, UR5, UR38 ;  /* 0x00000005042682a4 */ /* 0x000fe4000f8e0226 */
[----:B------:R-:W-:Y:S02]  /*5f20*/  @!UP0 UIMAD UR37, UR6, UR14, UR37 ;  /* 0x0000000e062582a4 */ /* 0x000fe4000f8e0225 */
[----:B------:R-:W-:Y:S09]  /*5f30*/  ULOP3.LUT UP0, URZ, UR62, 0x90, URZ, 0xc0, !UPT ;  /* 0x000000903eff7892 */ /* 0x000ff2000f80c0ff */
[----:B------:R-:W-:Y:S05]  /*5f40*/  BRA.U !UP0, `(.L_x_103) ;  /* 0x0000000108407547 */ /* 0x000fea000b800000 */
[----:B------:R-:W2:Y:S01]  /*5f50*/  LDCU.64 UR8, c[0x4][0x88] ;  /* 0x01001100ff0877ac */ /* 0x000ea20008000a00 */
[----:B------:R-:W-:Y:S01]  /*5f60*/  MOV R3, 0x0 ;  /* 0x0000000000037802 */ /* 0x000fe20000000f00 */
[----:B------:R-:W-:Y:S02]  /*5f70*/  HFMA2 R12, -RZ, RZ, 0, 5.9604644775390625e-08 ;  /* 0x00000001ff0c7431 */ /* 0x000fe400000001ff */
[----:B------:R-:W-:Y:S02]  /*5f80*/  IMAD.MOV.U32 R8, RZ, RZ, 0x70 ;  /* 0x00000070ff087424 */ /* 0x000fe400078e00ff */
[----:B------:R-:W-:Y:S01]  /*5f90*/  IMAD.MOV.U32 R13, RZ, RZ, RZ ;  /* 0x000000ffff0d7224 */ /* 0x000fe200078e00ff */
[----:B------:R-:W3:Y:S01]  /*5fa0*/  LDCU.64 UR6, c[0x4][0x90] ;  /* 0x01001200ff0677ac */ /* 0x000ee20008000a00 */
[----:B------:R-:W4:Y:S01]  /*5fb0*/  LDC.64 R2, c[0x4][R3] ;  /* 0x0100000003027b82 */ /* 0x000f220000000a00 */
[----:B------:R-:W1:Y:S01]  /*5fc0*/  LDCU.64 UR4, c[0x4][0x8] ;  /* 0x01000100ff0477ac */ /* 0x000e620008000a00 */
[----:B--2---:R-:W-:Y:S01]  /*5fd0*/  MOV R5, UR9 ;  /* 0x0000000900057c02 */ /* 0x004fe20008000f00 */
[----:B------:R-:W-:Y:S01]  /*5fe0*/  IMAD.U32 R4, RZ, RZ, UR8 ;  /* 0x00000008ff047e24 */ /* 0x000fe2000f8e00ff */
[----:B---3--:R-:W-:Y:S01]  /*5ff0*/  MOV R7, UR7 ;  /* 0x0000000700077c02 */ /* 0x008fe20008000f00 */
[----:B------:R-:W-:Y:S01]  /*6000*/  IMAD.U32 R6, RZ, RZ, UR6 ;  /* 0x00000006ff067e24 */ /* 0x000fe2000f8e00ff */
[----:B-1----:R-:W-:Y:S01]  /*6010*/  MOV R11, UR5 ;  /* 0x00000005000b7c02 */ /* 0x002fe20008000f00 */
[----:B------:R-:W-:Y:S02]  /*6020*/  IMAD.U32 R10, RZ, RZ, UR4 ;  /* 0x00000004ff0a7e24 */ /* 0x000fe4000f8e00ff */
[----:B------:R-:W-:Y:S07]  /*6030*/  LEPC R20, `(.L_x_103) ;  /* 0x000000001014794e */ /* 0x000fee0000000000 */
[----:B----45:R-:W-:Y:S05]  /*6040*/  CALL.ABS.NOINC R2 ;  /* 0x0000000002007343 */ /* 0x030fea0003c00000 */
.L_x_103:
[----:B------:R-:W-:Y:S01]  /*6050*/  LOP3.LUT P0, RZ, R86, 0x90, RZ, 0xc0, !PT ;  /* 0x0000009056ff7812 */ /* 0x000fe2000780c0ff */
[----:B------:R-:W-:Y:S11]  /*6060*/  BSSY.RECONVERGENT B6, `(.L_x_104) ;  /* 0x0000013000067945 */ /* 0x000ff60003800200 */
[----:B------:R-:W-:Y:S01]  /*6070*/  @!UPT UIADD3 URZ, UPT, UPT, URZ, URZ, URZ ;  /* 0x000000fffffff290 */ /* 0x000fe2000fffe0ff */
[----:B------:R-:W-:Y:S05]  /*6080*/  @!P0 BRA `(.L_x_105) ;  /* 0x0000000000408947 */ /* 0x000fea0003800000 */
        /* <DEDUP_REMOVED lines=16> */
.L_x_105:
[----:B------:R-:W-:Y:S05]  /*6190*/  BSYNC.RECONVERGENT B6 ;  /* 0x0000000000067941 */ /* 0x000fea0003800200 */
.L_x_104:
[----:B------:R-:W-:Y:S01]  /*61a0*/  R2UR UR4, R79 ;  /* 0x000000004f0472ca */ /* 0x000fe200000e0000 */
[----:B------:R-:W-:Y:S01]  /*61b0*/  UISETP.NE.U32.AND UP0, UPT, UR60, URZ, UPT ;  /* 0x000000ff3c00728c */ /* 0x000fe2000bf05070 */
[----:B------:R-:W-:Y:S02]  /*61c0*/  ISETP.NE.U32.AND P4, PT, R72, RZ, PT ;  /* 0x000000ff4800720c */ /* 0x000fe40003f85070 */
[----:B------:R-:W-:Y:S01]  /*61d0*/  ISETP.NE.U32.AND P2, PT, RZ, UR56, PT ;  /* 0x00000038ff007c0c */ /* 0x000fe2000bf45070 */
[----:B------:R-:W-:Y:S01]  /*61e0*/  UISETP.NE.AND.EX UP1, UPT, UR61, URZ, UPT, UP0 ;  /* 0x000000ff3d00728c */ /* 0x000fe2000bf25300 */
[----:B------:R-:W-:Y:S01]  /*61f0*/  ISETP.NE.AND.EX P4, PT, R73, RZ, PT, P4 ;  /* 0x000000ff4900720c */ /* 0x000fe20003f85340 */
[----:B------:R-:W-:Y:S01]  /*6200*/  UPLOP3.LUT UP0, UPT, UPT, UPT, UPT, 0x40, 0x4 ;  /* 0x000000000004789c */ /* 0x000fe20003f0e870 */
[----:B------:R-:W-:Y:S05]  /*6210*/  ISETP.NE.AND.EX P2, PT, RZ, UR57, PT, P2 ;  /* 0x00000039ff007c0c */ /* 0x000fea000bf45320 */
[----:B------:R-:W-:Y:S06]  /*6220*/  UISETP.NE.AND UP2, UPT, UR4, URZ, UPT ;  /* 0x000000ff0400728c */ /* 0x000fec000bf45270 */
[----:B------:R-:W-:Y:S05]  /*6230*/  PLOP3.LUT P1, PT, PT, PT, UP2, 0x80, 0x8 ;  /* 0x000000000008781c */ /* 0x000fea0003f2f028 */
[----:B------:R-:W-:Y:S06]  /*6240*/  @UP2 UPLOP3.LUT UP0, UPT, UPT, UPT, UP1, 0x80, 0x8 ;  /* 0x000000000008289c */ /* 0x000fec0003f0f010 */
[----:B------:R-:W-:Y:S01]  /*6250*/  PLOP3.LUT P0, PT, PT, PT, UP0, 0x80, 0x8 ;  /* 0x000000000008781c */ /* 0x000fe20003f0f008 */
[----:B------:R-:W-:Y:S01]  /*6260*/  @!UPT UIADD3 URZ, UPT, UPT, URZ, URZ, URZ ;  /* 0x000000fffffff290 */ /* 0x000fe2000fffe0ff */
[----:B------:R-:W-:Y:S11]  /*6270*/  BRA.U !UP1, `(.L_x_106) ;  /* 0x00000001093c7547 */ /* 0x000ff6000b800000 */
[----:B------:R-:W-:Y:S01]  /*6280*/  UISETP.NE.U32.AND UP0, UPT, UR56, URZ, UPT ;  /* 0x000000ff3800728c */ /* 0x000fe2000bf05070 */
[----:B-1----:R-:W-:Y:S01]  /*6290*/  HFMA2 R0, -RZ, RZ, 0, 5.9604644775390625e-08 ;  /* 0x00000001ff007431 */ /* 0x002fe200000001ff */
[----:B------:R-:W1:Y:S01]  /*62a0*/  LDCU.64 UR8, c[0x0][0x358] ;  /* 0x00006b00ff0877ac */ /* 0x000e620008000a00 */
[----:B------:R-:W-:Y:S01]  /*62b0*/  IMAD.MOV.U32 R76, RZ, RZ, 0x1 ;  /* 0x00000001ff4c7424 */ /* 0x000fe200078e00ff */
[----:B------:R-:W-:Y:S06]  /*62c0*/  UISETP.NE.AND.EX UP0, UPT, UR57, URZ, UPT, UP0 ;  /* 0x000000ff3900728c */ /* 0x000fec000bf05300 */
[----:B------:R-:W-:Y:S05]  /*62d0*/  PLOP3.LUT P3, PT, PT, PT, UP0, 0x80, 0x8 ;  /* 0x000000000008781c */ /* 0x000fea0003f6f008 */
[----:B------:R-:W2:Y:S01]  /*62e0*/  @UP0 LDCU.64 UR4, c[0x0][0x888] ;  /* 0x00011100ff0407ac */ /* 0x000ea20008000a00 */
[----:B------:R-:W-:Y:S07]  /*62f0*/  @UP0 UIMAD UR6, UR36, UR60, URZ ;  /* 0x0000003c240602a4 */ /* 0x000fee000f8e02ff */
[----:B------:R-:W-:Y:S01]  /*6300*/  @!P3 PRMT R76, R0, 0x7610, R76 ;  /* 0x00007610004cb816 */ /* 0x000fe2000000004c */
[----:B--2---:R-:W-:Y:S06]  /*6310*/  @UP0 UIMAD.WIDE UR4, UR6, 0x4, UR4 ;  /* 0x00000004060408a5 */ /* 0x004fec000f8e0204 */
[----:B-----5:R-:W-:Y:S01]  /*6320*/  IMAD.U32 R40, RZ, RZ, UR4 ;  /* 0x00000004ff287e24 */ /* 0x020fe2000f8e00ff */
[----:B------:R-:W-:Y:S04]  /*6330*/  MOV R41, UR5 ;  /* 0x0000000500297c02 */ /* 0x000fe80008000f00 */
[----:B------:R-:W2:Y:S01]  /*6340*/  @!UP0 LDCU UR4, c[0x0][0x880] ;  /* 0x00011000ff0487ac */ /* 0x000ea20008000800 */
[----:B-1----:R3:W5:Y:S02]  /*6350*/  @P3 LDG.E R40, desc[UR8][R40.64] ;  /* 0x0000000828283981 */ /* 0x002764000c1e1900 */
[----:B--23--:R-:W-:Y:S02]  /*6360*/  @!P3 IMAD.U32 R40, RZ, RZ, UR4 ;  /* 0x00000004ff28be24 */ /* 0x00cfe4000f8e00ff */
.L_x_106:
[----:B------:R-:W-:Y:S05]  /*6370*/  @!P4 BRA `(.L_x_107) ;  /* 0x000000000024c947 */ /* 0x000fea0003800000 */
[----:B------:R-:W-:Y:S01]  /*6380*/  ISETP.NE.U32.AND P3, PT, R70, RZ, PT ;  /* 0x000000ff4600720c */ /* 0x000fe20003f65070 */
[----:B------:R-:W2:Y:S03]  /*6390*/  LDCU.64 UR4, c[0x0][0x358] ;  /* 0x00006b00ff0477ac */ /* 0x000ea60008000a00 */
[----:B------:R-:W-:Y:S11]  /*63a0*/  ISETP.NE.AND.EX P3, PT, R71, RZ, PT, P3 ;  /* 0x000000ff4700720c */ /* 0x000ff60003f65330 */
[----:B------:R-:W-:Y:S02]  /*63b0*/  @!UPT UIADD3 URZ, UPT, UPT, URZ, URZ, URZ ;  /* 0x000000fffffff290 */ /* 0x000fe4000fffe0ff */
[----:B------:R-:W3:Y:S01]  /*63c0*/  @P3 LDC.64 R2, c[0x0][0x8a8] ;  /* 0x00022a00ff023b82 */ /* 0x000ee20000000a00 */
[----:B-1----:R-:W-:Y:S04]  /*63d0*/  @P3 IMAD R0, R72, UR36, RZ ;  /* 0x0000002448003c24 */ /* 0x002fe8000f8e02ff */
[----:B---3--:R-:W-:Y:S05]  /*63e0*/  @P3 IMAD.WIDE R2, R0, 0x4, R2 ;  /* 0x0000000400023825 */ /* 0x008fea00078e0202 */
[----:B--2--5:R2:W5:Y:S02]  /*63f0*/  @P3 LDG.E R38, desc[UR4][R2.64] ;  /* 0x0000000402263981 */ /* 0x024564000c1e1900 */
[----:B--2---:R-:W3:Y:S02]  /*6400*/  @!P3 LDC R38, c[0x0][0x8a0] ;  /* 0x00022800ff26bb82 */ /* 0x004ee40000000800 */
.L_x_107:
[----:B-----5:R-:W-:Y:S01]  /*6410*/  ISETP.NE.AND P4, PT, R40, RZ, PT ;  /* 0x000000ff2800720c */ /* 0x020fe20003f85270 */
[----:B------:R-:W-:Y:S01]  /*6420*/  BSSY B1, `(.L_x_108) ;  /* 0x0000040000017945 */ /* 0x000fe20003800000 */
[----:B------:R-:W-:Y:S01]  /*6430*/  SEL R2, RZ, 0xffffffff, P2 ;  /* 0xffffffffff027807 */ /* 0x000fe20001000000 */
[----:B------:R-:W-:Y:S01]  /*6440*/  IMAD.MOV.U32 R52, RZ, RZ, 0x1 ;  /* 0x00000001ff347424 */ /* 0x000fe200078e00ff */
[----:B------:R-:W-:Y:S01]  /*6450*/  LOP3.LUT P3, RZ, R76, 0xff, RZ, 0xc0, !PT ;  /* 0x000000ff4cff7812 */ /* 0x000fe2000786c0ff */
[----:B------:R-:W-:Y:S01]  /*6460*/  IMAD R39, R36, 0x80, R37 ;  /* 0x0000008024277824 */ /* 0x000fe200078e0225 */
[----:B-1----:R-:W-:Y:S02]  /*6470*/  @P1 SEL R0, RZ, 0xffffffff, P4 ;  /* 0xffffffffff001807 */ /* 0x002fe40002000000 */
[----:B------:R-:W-:Y:S02]  /*6480*/  CS2R R50, SRZ ;  /* 0x0000000000327805 */ /* 0x000fe4000001ff00 */
[----:B------:R-:W-:Y:S02]  /*6490*/  LEA R3, R83, UR43, 0x3 ;  /* 0x0000002b53037c11 */ /* 0x000fe4000f8e18ff */
[----:B------:R-:W-:Y:S02]  /*64a0*/  CS2R R48, SRZ ;  /* 0x0000000000307805 */ /* 0x000fe4000001ff00 */
[----:B------:R-:W-:Y:S02]  /*64b0*/  @P0 SEL R0, R2, R0, !P3 ;  /* 0x0000000002000207 */ /* 0x000fe40005800000 */
[----:B------:R-:W-:Y:S02]  /*64c0*/  CS2R R46, SRZ ;  /* 0x00000000002e7805 */ /* 0x000fe4000001ff00 */
[----:B------:R-:W-:Y:S02]  /*64d0*/  LEA R80, R36, UR43, 0x3 ;  /* 0x0000002b24507c11 */ /* 0x000fe4000f8e18ff */
[----:B------:R-:W-:Y:S02]  /*64e0*/  CS2R R44, SRZ ;  /* 0x00000000002c7805 */ /* 0x000fe4000001ff00 */
[----:B------:R-:W-:Y:S02]  /*64f0*/  @P1 LOP3.LUT R0, R0, 0x1, RZ, 0xc0, !PT ;  /* 0x0000000100001812 */ /* 0x000fe400078ec0ff */
[----:B------:R-:W-:Y:S02]  /*6500*/  SHF.L.U32 R4, R85, 0x1f, RZ ;  /* 0x0000001f55047819 */ /* 0x000fe400000006ff */
[----:B------:R-:W-:Y:S02]  /*6510*/  ISETP.NE.U32.OR P6, PT, R0, 0x1, !P1 ;  /* 0x000000010000780c */ /* 0x000fe40004fc5470 */
[----:B------:R-:W-:Y:S02]  /*6520*/  PLOP3.LUT P2, PT, PT, PT, UP1, 0x80, 0x8 ;  /* 0x000000000008781c */ /* 0x000fe40003f4f018 */
[----:B------:R-:W-:Y:S09]  /*6530*/  P2R R60, PR, RZ, 0x40 ;  /* 0x00000040ff3c7803 */ /* 0x000ff20000000000 */
[----:B------:R-:W-:Y:S04]  /*6540*/  @P6 SHF.L.U32 R0, R82, 0x1f, RZ ;  /* 0x0000001f52006819 */ /* 0x000fe800000006ff */
[----:B------:R1:W2:Y:S01]  /*6550*/  @P6 SYNCS.PHASECHK.TRANS64.TRYWAIT P1, [R3+URZ+0x40], R0 ;  /* 0x00004000030065a7 */ /* 0x0002a200080211ff */
[----:B------:R4:W3:Y:S01]  /*6560*/  SYNCS.PHASECHK.TRANS64.TRYWAIT P0, [R80+URZ+0xb0], R4 ;  /* 0x0000b004500075a7 */ /* 0x0008e200080011ff */
[----:B-1----:R-:W-:Y:S04]  /*6570*/  SEL R0, RZ, 0xffffffff, P4 ;  /* 0xffffffffff007807 */ /* 0x002fe80002000000 */
[----:B------:R-:W-:Y:S04]  /*6580*/  @P2 SEL R0, R2, R0, !P3 ;  /* 0x0000000002002207 */ /* 0x000fe80005800000 */
[----:B------:R-:W-:Y:S04]  /*6590*/  LOP3.LUT R0, R0, 0x1, RZ, 0xc0, !PT ;  /* 0x0000000100007812 */ /* 0x000fe800078ec0ff */
[----:B------:R-:W-:Y:S04]  /*65a0*/  ISETP.NE.U32.AND P5, PT, R0, 0x1, PT ;  /* 0x000000010000780c */ /* 0x000fe80003fa5070 */
[----:B------:R-:W-:Y:S02]  /*65b0*/  P2R R53, PR, RZ, 0x20 ;  /* 0x00000020ff357803 */ /* 0x000fe40000000000 */
[----:B--2---:R-:W-:Y:S01]  /*65c0*/  @P6 SEL R52, RZ, 0x1, !P1 ;  /* 0x00000001ff346807 */ /* 0x004fe20004800000 */
[----:B---34-:R-:W-:Y:S06]  /*65d0*/  @!P6 BRA `(.L_x_109) ;  /* 0x000000000090e947 */ /* 0x018fec0003800000 */
[----:B------:R-:W-:Y:S01]  /*65e0*/  @P5 IMAD R5, R83, 0x1000, R74 ;  /* 0x0000100053055824 */ /* 0x000fe200078e024a */
[----:B------:R-:W-:Y:S01]  /*65f0*/  LOP3.LUT P6, RZ, R75, 0x80, RZ, 0xc0, !PT ;  /* 0x000000804bff7812 */ /* 0x000fe200078cc0ff */
[----:B------:R-:W-:Y:S01]  /*6600*/  BSSY B0, `(.L_x_110) ;  /* 0x000000f000007945 */ /* 0x000fe20003800000 */
[----:B------:R-:W-:Y:S01]  /*6610*/  ISETP.NE.AND P2, PT, R52, RZ, PT ;  /* 0x000000ff3400720c */ /* 0x000fe20003f45270 */
[----:B------:R-:W-:Y:S01]  /*6620*/  @P5 VIADD R0, R5, UR43 ;  /* 0x0000002b05005c36 */ /* 0x000fe20008000000 */
[----:B------:R-:W-:Y:S02]  /*6630*/  PLOP3.LUT P1, PT, PT, PT, PT, 0x8, 0x80 ;  /* 0x000000000080781c */ /* 0x000fe40003f2e170 */
[----:B------:R-:W-:Y:S02]  /*6640*/  CS2R R46, SRZ ;  /* 0x00000000002e7805 */ /* 0x000fe4000001ff00 */
[----:B------:R-:W-:Y:S01]  /*6650*/  @P5 PLOP3.LUT P1, PT, P6, PT, PT, 0x80, 0x8 ;  /* 0x000000000008581c */ /* 0x000fe2000372f070 */
[C---:B------:R-:W-:Y:S01]  /*6660*/  @P5 VIADD R2, R0.reuse, 0x10 ;  /* 0x0000001000025836 */ /* 0x040fe20000000000 */
[----:B------:R-:W-:Y:S02]  /*6670*/  CS2R R44, SRZ ;  /* 0x00000000002c7805 */ /* 0x000fe4000001ff00 */
[----:B------:R-:W-:Y:S02]  /*6680*/  CS2R R50, SRZ ;  /* 0x0000000000327805 */ /* 0x000fe4000001ff00 */
[----:B------:R-:W-:Y:S07]  /*6690*/  CS2R R48, SRZ ;  /* 0x0000000000307805 */ /* 0x000fee000001ff00 */
[----:B------:R-:W-:Y:S01]  /*66a0*/  @P1 VIADD R2, R0, 0xfffffff0 ;  /* 0xfffffff000021836 */ /* 0x000fe20000000000 */
[----:B------:R-:W-:Y:S06]  /*66b0*/  @P2 BRA `(.L_x_111) ;  /* 0x00000000000c2947 */ /* 0x000fec0003800000 */
[----:B------:R-:W-:Y:S04]  /*66c0*/  SHF.L.U32 R0, R82, 0x1f, RZ ;  /* 0x0000001f52007819 */ /* 0x000fe800000006ff */
[----:B------:R-:W1:Y:S02]  /*66d0*/  SYNCS.PHASECHK.TRANS64.TRYWAIT P1, [R3+URZ+0x40], R0 ;  /* 0x00004000030075a7 */ /* 0x000e6400080211ff */
[----:B-1----:R-:W-:Y:S05]  /*66e0*/  @!P1 BRA `(.L_x_112) ;  /* 0x0000004000c09947 */ /* 0x002fea0003800000 */
.L_x_111:
[----:B------:R-:W-:Y:S05]  /*66f0*/  BSYNC B0 ;  /* 0x0000000000007941 */ /* 0x000fea0003800000 */
.L_x_110:
[----:B------:R-:W-:Y:S01]  /*6700*/  ISETP.NE.AND P1, PT, R53, RZ, PT ;  /* 0x000000ff3500720c */ /* 0x000fe20003f25270 */
[----:B-1----:R-:W-:Y:S02]  /*6710*/  VIADD R3, R3, 0x60 ;  /* 0x0000006003037836 */ /* 0x002fe40000000000 */
[----:B------:R-:W-:Y:S02]  /*6720*/  IMAD.U32 R0, RZ, RZ, UR46 ;  /* 0x0000002eff007e24 */ /* 0x000fe4000f8e00ff */
[----:B------:R-:W-:Y:S03]  /*6730*/  VIADD R83, R83, 0x1 ;  /* 0x0000000153537836 */ /* 0x000fe60000000000 */
[----:B------:R-:W-:Y:S05]  /*6740*/  PRMT R0, R0, 0x654, R3 ;  /* 0x0000065400007816 */ /* 0x000fea0000000003 */
[----:B------:R1:W2:Y:S04]  /*6750*/  @P1 LDS.128 R44, [R5+UR43+0x200] ;  /* 0x0002002b052c1984 */ /* 0x0002a80008000c00 */
[----:B------:R1:W3:Y:S01]  /*6760*/  @P1 LDS.128 R48, [R2+0x200] ;  /* 0x0002000002301984 */ /* 0x0002e20000000c00 */
[C---:B------:R-:W-:Y:S01]  /*6770*/  ISETP.NE.AND P1, PT, R83.reuse, 0x4, PT ;  /* 0x000000045300780c */ /* 0x040fe20003f25270 */
[----:B------:R-:W-:Y:S01]  /*6780*/  @!PT LDS RZ, [RZ] ;  /* 0x00000000fffff984 */ /* 0x000fe20000000800 */
[----:B------:R-:W-:Y:S01]  /*6790*/  @!PT LDS RZ, [RZ] ;  /* 0x00000000fffff984 */ /* 0x000fe20000000800 */
[----:B------:R-:W-:Y:S01]  /*67a0*/  @!PT LDS RZ, [RZ] ;  /* 0x00000000fffff984 */ /* 0x000fe20000000800 */
[----:B------:R-:W-:Y:S01]  /*67b0*/  @!PT LDS RZ, [RZ] ;  /* 0x00000000fffff984 */ /* 0x000fe20000000800 */
[----:B------:R4:W-:Y:S06]  /*67c0*/  MEMBAR.ALL.CTA ;  /* 0x0000000000007992 */ /* 0x0009ec0000008000 */
[----:B----4-:R-:W4:Y:S01]  /*67d0*/  FENCE.VIEW.ASYNC.S ;  /* 0x00000000000073c6 */ /* 0x010f220000000000 */
[----:B------:R-:W-:Y:S01]  /*67e0*/  SEL R83, R83, RZ, P1 ;  /* 0x000000ff53537207 */ /* 0x000fe20000800000 */
[----:B----4-:R4:W-:Y:S02]  /*67f0*/  SYNCS.ARRIVE.TRANS64.RED.A1T0 RZ, [R0+URZ], RZ ;  /* 0x000000ff00ff79a7 */ /* 0x0109e400081004ff */
[----:B----4-:R-:W-:Y:S04]  /*6800*/  SEL R0, RZ, 0x1, P1 ;  /* 0x00000001ff007807 */ /* 0x010fe80000800000 */
[----:B-12---:R-:W-:Y:S02]  /*6810*/  LOP3.LUT R82, R82, R0, RZ, 0x3c, !PT ;  /* 0x0000000052527212 */ /* 0x006fe400078e3cff */
.L_x_109:
[----:B------:R-:W-:Y:S05]  /*6820*/  BSYNC B1 ;  /* 0x0000000000017941 */ /* 0x000fea0003800000 */
.L_x_108:
[----:B------:R-:W-:Y:S04]  /*6830*/  SHF.R.U32.HI R0, RZ, 0x15, R39 ;  /* 0x00000015ff007819 */ /* 0x000fe80000011627 */
[----:B------:R-:W-:Y:S01]  /*6840*/  LOP3.LUT P1, RZ, R0, 0x3, R77, 0x48, !PT ;  /* 0x0000000300ff7812 */ /* 0x000fe2000782484d */
[----:B------:R-:W-:Y:S01]  /*6850*/  @!UPT UIADD3 URZ, UPT, UPT, URZ, URZ, URZ ;  /* 0x000000fffffff290 */ /* 0x000fe2000fffe0ff */
[----:B------:R-:W-:Y:S11]  /*6860*/  @P0 BRA `(.L_x_113) ;  /* 0x0000000000080947 */ /* 0x000ff60003800000 */
[----:B------:R-:W1:Y:S02]  /*6870*/  SYNCS.PHASECHK.TRANS64.TRYWAIT P0, [R80+URZ+0xb0], R4 ;  /* 0x0000b004500075a7 */ /* 0x000e6400080011ff */
[----:B-1----:R-:W-:Y:S05]  /*6880*/  @!P0 BRA `(.L_x_114) ;  /* 0x00000040006c8947 */ /* 0x002fea0003800000 */
.L_x_113:
[----:B------:R-:W-:Y:S05]  /*6890*/  @!P1 BRA `(.L_x_115) ;  /* 0x0000000000409947 */ /* 0x000fea0003800000 */
[----:B------:R-:W2:Y:S01]  /*68a0*/  LDCU.64 UR8, c[0x4][0x78] ;  /* 0x01000f00ff0877ac */ /* 0x000ea20008000a00 */
[----:B------:R-:W-:Y:S01]  /*68b0*/  MOV R3, 0x0 ;  /* 0x0000000000037802 */ /* 0x000fe20000000f00 */
[----:B------:R-:W-:Y:S02]  /*68c0*/  HFMA2 R12, -RZ, RZ, 0, 5.9604644775390625e-08 ;  /* 0x00000001ff0c7431 */ /* 0x000fe400000001ff */
[----:B------:R-:W-:Y:S02]  /*68d0*/  IMAD.MOV.U32 R8, RZ, RZ, 0x192 ;  /* 0x00000192ff087424 */ /* 0x000fe400078e00ff */
[----:B------:R-:W-:Y:S01]  /*68e0*/  IMAD.MOV.U32 R13, RZ, RZ, RZ ;  /* 0x000000ffff0d7224 */ /* 0x000fe200078e00ff */
[----:B------:R-:W4:Y:S01]  /*68f0*/  LDCU.64 UR6, c[0x4][0x80] ;  /* 0x01001000ff0677ac */ /* 0x000f220008000a00 */
[----:B------:R-:W3:Y:S01]  /*6900*/  LDC.64 R2, c[0x4][R3] ;  /* 0x0100000003027b82 */ /* 0x000ee20000000a00 */
[----:B------:R-:W5:Y:S01]  /*6910*/  LDCU.64 UR4, c[0x4][0x18] ;  /* 0x01000300ff0477ac */ /* 0x000f620008000a00 */
[----:B--2---:R-:W-:Y:S01]  /*6920*/  MOV R5, UR9 ;  /* 0x0000000900057c02 */ /* 0x004fe20008000f00 */
[----:B-1----:R-:W-:Y:S01]  /*6930*/  IMAD.U32 R4, RZ, RZ, UR8 ;  /* 0x00000008ff047e24 */ /* 0x002fe2000f8e00ff */
[----:B----4-:R-:W-:Y:S01]  /*6940*/  MOV R7, UR7 ;  /* 0x0000000700077c02 */ /* 0x010fe20008000f00 */
[----:B------:R-:W-:Y:S01]  /*6950*/  IMAD.U32 R6, RZ, RZ, UR6 ;  /* 0x00000006ff067e24 */ /* 0x000fe2000f8e00ff */
[----:B-----5:R-:W-:Y:S01]  /*6960*/  MOV R11, UR5 ;  /* 0x00000005000b7c02 */ /* 0x020fe20008000f00 */
[----:B------:R-:W-:Y:S02]  /*6970*/  IMAD.U32 R10, RZ, RZ, UR4 ;  /* 0x00000004ff0a7e24 */ /* 0x000fe4000f8e00ff */
[----:B------:R-:W-:Y:S07]  /*6980*/  LEPC R20, `(.L_x_115) ;  /* 0x000000001014794e */ /* 0x000fee0000000000 */
[----:B---3--:R-:W-:Y:S05]  /*6990*/  CALL.ABS.NOINC R2 ;  /* 0x0000000002007343 */ /* 0x008fea0003c00000 */
.L_x_115:
[----:B------:R-:W-:Y:S01]  /*69a0*/  IMAD.U32 R42, R45, 0x10000, RZ ;  /* 0x000100002d2a7824 */ /* 0x000fe200078e00ff */
[C---:B------:R-:W-:Y:S01]  /*69b0*/  SHF.L.U32 R2, R44.reuse, 0x10, RZ ;  /* 0x000000102c027819 */ /* 0x040fe200000006ff */
[----:B------:R-:W-:Y:S05]  /*69c0*/  WARPSYNC.ALL ;  /* 0x0000000000007948 */ /* 0x000fea0003800000 */
[----:B------:R-:W-:Y:S01]  /*69d0*/  R2UR UR4, R39 ;  /* 0x00000000270472ca */ /* 0x000fe200000e0000 */
[----:B------:R-:W-:Y:S01]  /*69e0*/  HFMA2 R54, -RZ, RZ, 0, 9.5367431640625e-07 ;  /* 0x00000010ff367431 */ /* 0x000fe200000001ff */
[C---:B------:R-:W-:Y:S01]  /*69f0*/  PRMT R3, R44.reuse, 0x8880, RZ ;  /* 0x000088802c037816 */ /* 0x040fe200000000ff */
[----:B------:R-:W-:Y:S01]  /*6a00*/  BSSY.RECONVERGENT B0, `(.L_x_116) ;  /* 0x00000a2000007945 */ /* 0x000fe20003800200 */
[----:B------:R-:W-:Y:S02]  /*6a10*/  SHF.L.U32 R41, R44, 0x8, RZ ;  /* 0x000000082c297819 */ /* 0x000fe400000006ff */
[----:B------:R-:W-:Y:S02]  /*6a20*/  IADD3 R55, PT, PT, R74, UR43, RZ ;  /* 0x0000002b4a377c10 */ /* 0x000fe4000fffe0ff */
[----:B------:R-:W-:Y:S02]  /*6a30*/  LOP3.LUT P5, RZ, R75, 0x80, RZ, 0xc0, !PT ;  /* 0x000000804bff7812 */ /* 0x000fe400078ac0ff */
[----:B------:R-:W-:Y:S02]  /*6a40*/  ISETP.NE.AND P0, PT, R87, RZ, PT ;  /* 0x000000ff5700720c */ /* 0x000fe40003f05270 */
[----:B------:R-:W-:Y:S01]  /*6a50*/  SEL R54, R54, 0xfffffff0, !P5 ;  /* 0xfffffff036367807 */ /* 0x000fe20006800000 */
[----:B-1----:R-:W1:Y:S01]  /*6a60*/  LDTM.x32 R4, tmem[UR4] ;  /* 0x00000004000479ee */ /* 0x002e6200082c0000 */
[----:B------:R-:W-:Y:S02]  /*6a70*/  ISETP.NE.AND P6, PT, R60, RZ, PT ;  /* 0x000000ff3c00720c */ /* 0x000fe40003fc5270 */
[----:B------:R-:W-:Y:S01]  /*6a80*/  IADD3 R88, PT, PT, R55, R54, RZ ;  /* 0x0000003637587210 */ /* 0x000fe20007ffe0ff */
[C---:B-1----:R-:W-:Y:S01]  /*6a90*/  IMAD R0, R38.reuse, R4, RZ ;  /* 0x0000000426007224 */ /* 0x042fe200078e02ff */
[----:B------:R-:W-:Y:S01]  /*6aa0*/  SHF.R.S32.HI R4, RZ, 0x18, R2 ;  /* 0x00000018ff047819 */ /* 0x000fe20000011402 */
[C---:B------:R-:W-:Y:S01]  /*6ab0*/  IMAD R2, R38.reuse, R5, RZ ;  /* 0x0000000526027224 */ /* 0x040fe200078e02ff */
[----:B------:R-:W-:Y:S01]  /*6ac0*/  SHF.R.S32.HI R5, RZ, 0x18, R41 ;  /* 0x00000018ff057819 */ /* 0x000fe20000011429 */
[----:B------:R-:W-:Y:S01]  /*6ad0*/  IMAD R0, R3, R40, R0 ;  /* 0x0000002803007224 */ /* 0x000fe200078e0200 */
[----:B------:R-:W-:Y:S01]  /*6ae0*/  PRMT R41, R45, 0x8880, RZ ;  /* 0x000088802d297816 */ /* 0x000fe200000000ff */
[----:B------:R-:W-:Y:S02]  /*6af0*/  IMAD R3, R38, R6, RZ ;  /* 0x0000000626037224 */ /* 0x000fe400078e02ff */
[-C--:B------:R-:W-:Y:S01]  /*6b00*/  IMAD R2, R4, R40.reuse, R2 ;  /* 0x0000002804027224 */ /* 0x080fe200078e0202 */
[----:B------:R-:W-:Y:S01]  /*6b10*/  SHF.R.S32.HI R4, RZ, 0x18, R44 ;  /* 0x00000018ff047819 */ /* 0x000fe2000001142c */
[C---:B------:R-:W-:Y:S02]  /*6b20*/  IMAD R7, R38.reuse, R7, RZ ;  /* 0x0000000726077224 */ /* 0x040fe400078e02ff */
[-C--:B------:R-:W-:Y:S02]  /*6b30*/  IMAD R3, R5, R40.reuse, R3 ;  /* 0x0000002805037224 */ /* 0x080fe400078e0203 */
[----:B------:R-:W-:Y:S02]  /*6b40*/  IMAD R5, R38, R9, RZ ;  /* 0x0000000926057224 */ /* 0x000fe400078e02ff */
[----:B------:R-:W-:Y:S02]  /*6b50*/  IMAD R7, R4, R40, R7 ;  /* 0x0000002804077224 */ /* 0x000fe400078e0207 */
[C---:B------:R-:W-:Y:S02]  /*6b60*/  IMAD R9, R38.reuse, R13, RZ ;  /* 0x0000000d26097224 */ /* 0x040fe400078e02ff */
[C---:B------:R-:W-:Y:S01]  /*6b70*/  IMAD R4, R38.reuse, R8, RZ ;  /* 0x0000000826047224 */ /* 0x040fe200078e02ff */
[----:B------:R-:W-:Y:S01]  /*6b80*/  I2IP.S8.S32.SAT R56, R7, R3, RZ ;  /* 0x0000000307387239 */ /* 0x000fe200000014ff */
[C---:B------:R-:W-:Y:S01]  /*6b90*/  IMAD R13, R38.reuse, R17, RZ ;  /* 0x00000011260d7224 */ /* 0x040fe200078e02ff */
[----:B------:R-:W-:Y:S01]  /*6ba0*/  SHF.R.S32.HI R7, RZ, 0x18, R45 ;  /* 0x00000018ff077819 */ /* 0x000fe2000001142d */
[----:B------:R-:W-:Y:S01]  /*6bb0*/  IMAD R8, R38, R12, RZ ;  /* 0x0000000c26087224 */ /* 0x000fe200078e02ff */
[----:B------:R-:W-:Y:S01]  /*6bc0*/  I2IP.S8.S32.SAT R56, R2, R0, R56 ;  /* 0x0000000002387239 */ /* 0x000fe20000001438 */
[C---:B------:R-:W-:Y:S01]  /*6bd0*/  IMAD R17, R38.reuse, R21, RZ ;  /* 0x0000001526117224 */ /* 0x040fe200078e02ff */
[----:B------:R-:W-:Y:S01]  /*6be0*/  SHF.R.S32.HI R2, RZ, 0x18, R46 ;  /* 0x00000018ff027819 */ /* 0x000fe2000001142e */
[----:B------:R-:W-:Y:S01]  /*6bf0*/  IMAD R12, R38, R16, RZ ;  /* 0x00000010260c7224 */ /* 0x000fe200078e02ff */
[----:B------:R-:W-:Y:S01]  /*6c00*/  SHF.L.U32 R0, R46, 0x8, RZ ;  /* 0x000000082e007819 */ /* 0x000fe200000006ff */
[C---:B------:R-:W-:Y:S02]  /*6c10*/  IMAD R21, R38.reuse, R25, RZ ;  /* 0x0000001926157224 */ /* 0x040fe400078e02ff */
[C---:B------:R-:W-:Y:S01]  /*6c20*/  IMAD R16, R38.reuse, R20, RZ ;  /* 0x0000001426107224 */ /* 0x040fe200078e02ff */
[----:B------:R-:W-:Y:S01]  /*6c30*/  SHF.R.S32.HI R0, RZ, 0x18, R0 ;  /* 0x00000018ff007819 */ /* 0x000fe20000011400 */
[C---:B------:R-:W-:Y:S02]  /*6c40*/  IMAD R25, R38.reuse, R29, RZ ;  /* 0x0000001d26197224 */ /* 0x040fe400078e02ff */
[C---:B------:R-:W-:Y:S02]  /*6c50*/  IMAD R20, R38.reuse, R24, RZ ;  /* 0x0000001826147224 */ /* 0x040fe400078e02ff */
[C---:B------:R-:W-:Y:S01]  /*6c60*/  IMAD R29, R38.reuse, R33, RZ ;  /* 0x00000021261d7224 */ /* 0x040fe200078e02ff */
[----:B------:R-:W-:Y:S01]  /*6c70*/  SHF.L.U32 R33, R45, 0x8, RZ ;  /* 0x000000082d217819 */ /* 0x000fe200000006ff */
[C---:B------:R-:W-:Y:S02]  /*6c80*/  IMAD R24, R38.reuse, R28, RZ ;  /* 0x0000001c26187224 */ /* 0x040fe400078e02ff */
[C---:B------:R-:W-:Y:S01]  /*6c90*/  IMAD R28, R38.reuse, R32, RZ ;  /* 0x00000020261c7224 */ /* 0x040fe200078e02ff */
[----:B------:R-:W-:Y:S01]  /*6ca0*/  SHF.R.S32.HI R32, RZ, 0x18, R42 ;  /* 0x00000018ff207819 */ /* 0x000fe2000001142a */
[----:B------:R-:W-:Y:S01]  /*6cb0*/  IMAD R4, R41, R40, R4 ;  /* 0x0000002829047224 */ /* 0x000fe200078e0204 */
[----:B------:R-:W-:Y:S01]  /*6cc0*/  SHF.R.S32.HI R3, RZ, 0x18, R33 ;  /* 0x00000018ff037819 */ /* 0x000fe20000011421 */
[----:B------:R-:W-:Y:S01]  /*6cd0*/  IMAD R6, R38, R10, RZ ;  /* 0x0000000a26067224 */ /* 0x000fe200078e02ff */
[----:B------:R-:W-:Y:S01]  /*6ce0*/  PRMT R33, R46, 0x8880, RZ ;  /* 0x000088802e217816 */ /* 0x000fe200000000ff */
[-C--:B------:R-:W-:Y:S01]  /*6cf0*/  IMAD R5, R32, R40.reuse, R5 ;  /* 0x0000002820057224 */ /* 0x080fe200078e0205 */
[----:B------:R-:W-:Y:S01]  /*6d00*/  SHF.L.U32 R32, R46, 0x10, RZ ;  /* 0x000000102e207819 */ /* 0x000fe200000006ff */
[C---:B------:R-:W-:Y:S02]  /*6d10*/  IMAD R11, R38.reuse, R11, RZ ;  /* 0x0000000b260b7224 */ /* 0x040fe400078e02ff */
[-C--:B------:R-:W-:Y:S02]  /*6d20*/  IMAD R6, R3, R40.reuse, R6 ;  /* 0x0000002803067224 */ /* 0x080fe400078e0206 */
[----:B------:R-:W-:Y:S01]  /*6d30*/  IMAD R11, R7, R40, R11 ;  /* 0x00000028070b7224 */ /* 0x000fe200078e020b */
[----:B------:R-:W-:Y:S01]  /*6d40*/  SHF.R.S32.HI R7, RZ, 0x18, R32 ;  /* 0x00000018ff077819 */ /* 0x000fe20000011420 */
[----:B------:R-:W-:Y:S02]  /*6d50*/  IMAD.MOV.U32 R3, RZ, RZ, R33 ;  /* 0x000000ffff037224 */ /* 0x000fe400078e0021 */
[----:B------:R-:W-:Y:S01]  /*6d60*/  IMAD R10, R38, R14, RZ ;  /* 0x0000000e260a7224 */ /* 0x000fe200078e02ff */
[----:B------:R-:W-:Y:S01]  /*6d70*/  I2IP.S8.S32.SAT R11, R11, R6, RZ ;  /* 0x000000060b0b7239 */ /* 0x000fe200000014ff */
[-C--:B------:R-:W-:Y:S01]  /*6d80*/  IMAD R8, R3, R40.reuse, R8 ;  /* 0x0000002803087224 */ /* 0x080fe200078e0208 */
[----:B------:R-:W-:Y:S01]  /*6d90*/  SHF.L.U32 R3, R47, 0x10, RZ ;  /* 0x000000102f037819 */ /* 0x000fe200000006ff */
[-C--:B------:R-:W-:Y:S01]  /*6da0*/  IMAD R9, R7, R40.reuse, R9 ;  /* 0x0000002807097224 */ /* 0x080fe200078e0209 */
[C---:B------:R-:W-:Y:S01]  /*6db0*/  PRMT R7, R47.reuse, 0x8880, RZ ;  /* 0x000088802f077816 */ /* 0x040fe200000000ff */
[----:B------:R-:W-:Y:S01]  /*6dc0*/  IMAD R10, R0, R40, R10 ;  /* 0x00000028000a7224 */ /* 0x000fe200078e020a */
[----:B------:R-:W-:Y:S01]  /*6dd0*/  SHF.R.S32.HI R3, RZ, 0x18, R3 ;  /* 0x00000018ff037819 */ /* 0x000fe20000011403 */
[----:B------:R-:W-:Y:S01]  /*6de0*/  IMAD R15, R38, R15, RZ ;  /* 0x0000000f260f7224 */ /* 0x000fe200078e02ff */
[----:B------:R-:W-:Y:S01]  /*6df0*/  MOV R0, R7 ;  /* 0x0000000700007202 */ /* 0x000fe20000000f00 */
[----:B------:R-:W-:Y:S01]  /*6e00*/  IMAD.SHL.U32 R6, R47, 0x100, RZ ;  /* 0x000001002f067824 */ /* 0x000fe200078e00ff */
[----:B------:R-:W-:Y:S01]  /*6e10*/  I2IP.S8.S32.SAT R57, R5, R4, R11 ;  /* 0x0000000405397239 */ /* 0x000fe2000000140b */
[-C--:B------:R-:W-:Y:S01]  /*6e20*/  IMAD R15, R2, R40.reuse, R15 ;  /* 0x00000028020f7224 */ /* 0x080fe200078e020f */
[----:B------:R-:W-:Y:S01]  /*6e30*/  SHF.R.S32.HI R2, RZ, 0x18, R47 ;  /* 0x00000018ff027819 */ /* 0x000fe2000001142f */
[----:B------:R-:W-:Y:S01]  /*6e40*/  IMAD R12, R0, R40, R12 ;  /* 0x00000028000c7224 */ /* 0x000fe200078e020c */
[----:B------:R-:W-:Y:S01]  /*6e50*/  SHF.R.S32.HI R6, RZ, 0x18, R6 ;  /* 0x00000018ff067819 */ /* 0x000fe20000011406 */
[----:B------:R-:W-:Y:S01]  /*6e60*/  IMAD R14, R38, R18, RZ ;  /* 0x00000012260e7224 */ /* 0x000fe200078e02ff */
[----:B---3--:R-:W-:Y:S01]  /*6e70*/  PRMT R0, R48, 0x8880, RZ ;  /* 0x0000888030007816 */ /* 0x008fe200000000ff */
[-C--:B------:R-:W-:Y:S01]  /*6e80*/  IMAD R13, R3, R40.reuse, R13 ;  /* 0x00000028030d7224 */ /* 0x080fe200078e020d */
[C---:B------:R-:W-:Y:S01]  /*6e90*/  SHF.L.U32 R4, R49.reuse, 0x10, RZ ;  /* 0x0000001031047819 */ /* 0x040fe200000006ff */
[----:B------:R-:W-:Y:S01]  /*6ea0*/  IMAD R19, R38, R19, RZ ;  /* 0x0000001326137224 */ /* 0x000fe200078e02ff */
[C---:B------:R-:W-:Y:S01]  /*6eb0*/  PRMT R3, R49.reuse, 0x8880, RZ ;  /* 0x0000888031037816 */ /* 0x040fe200000000ff */
[-C--:B------:R-:W-:Y:S01]  /*6ec0*/  IMAD R14, R6, R40.reuse, R14 ;  /* 0x00000028060e7224 */ /* 0x080fe200078e020e */
[----:B------:R-:W-:Y:S01]  /*6ed0*/  SHF.L.U32 R5, R49, 0x8, RZ ;  /* 0x0000000831057819 */ /* 0x000fe200000006ff */
[-C--:B------:R-:W-:Y:S01]  /*6ee0*/  IMAD R19, R2, R40.reuse, R19 ;  /* 0x0000002802137224 */ /* 0x080fe200078e0213 */
[----:B------:R-:W-:Y:S01]  /*6ef0*/  SHF.L.U32 R2, R48, 0x10, RZ ;  /* 0x0000001030027819 */ /* 0x000fe200000006ff */
[----:B------:R-:W-:Y:S01]  /*6f00*/  IMAD R16, R0, R40, R16 ;  /* 0x0000002800107224 */ /* 0x000fe200078e0210 */
[----:B------:R-:W-:Y:S01]  /*6f10*/  SHF.R.S32.HI R4, RZ, 0x18, R4 ;  /* 0x00000018ff047819 */ /* 0x000fe20000011404 */
[----:B------:R-:W-:Y:S01]  /*6f20*/  IMAD.SHL.U32 R0, R48, 0x100, RZ ;  /* 0x0000010030007824 */ /* 0x000fe200078e00ff */
[----:B------:R-:W-:Y:S01]  /*6f30*/  SHF.R.S32.HI R2, RZ, 0x18, R2 ;  /* 0x00000018ff027819 */ /* 0x000fe20000011402 */
[C---:B------:R-:W-:Y:S01]  /*6f40*/  IMAD R18, R38.reuse, R22, RZ ;  /* 0x0000001626127224 */ /* 0x040fe200078e02ff */
[----:B------:R-:W-:Y:S01]  /*6f50*/  I2IP.S8.S32.SAT R10, R15, R10, RZ ;  /* 0x0000000a0f0a7239 */ /* 0x000fe200000014ff */
[----:B------:R-:W-:Y:S01]  /*6f60*/  IMAD R23, R38, R23, RZ ;  /* 0x0000001726177224 */ /* 0x000fe200078e02ff */
[----:B------:R-:W-:Y:S01]  /*6f70*/  SHF.R.S32.HI R0, RZ, 0x18, R0 ;  /* 0x00000018ff007819 */ /* 0x000fe20000011400 */
[----:B------:R-:W-:Y:S01]  /*6f80*/  IMAD R17, R2, R40, R17 ;  /* 0x0000002802117224 */ /* 0x000fe200078e0211 */
[----:B------:R-:W-:Y:S01]  /*6f90*/  SHF.R.S32.HI R2, RZ, 0x18, R48 ;  /* 0x00000018ff027819 */ /* 0x000fe20000011430 */
[----:B------:R-:W-:Y:S01]  /*6fa0*/  IMAD R22, R38, R26, RZ ;  /* 0x0000001a26167224 */ /* 0x000fe200078e02ff */
[----:B------:R-:W-:Y:S01]  /*6fb0*/  I2IP.S8.S32.SAT R14, R19, R14, RZ ;  /* 0x0000000e130e7239 */ /* 0x000fe200000014ff */
[-C--:B------:R-:W-:Y:S01]  /*6fc0*/  IMAD R18, R0, R40.reuse, R18 ;  /* 0x0000002800127224 */ /* 0x080fe200078e0212 */
[----:B------:R-:W-:Y:S01]  /*6fd0*/  SHF.R.S32.HI R0, RZ, 0x18, R5 ;  /* 0x00000018ff007819 */ /* 0x000fe20000011405 */
[-C--:B------:R-:W-:Y:S01]  /*6fe0*/  IMAD R23, R2, R40.reuse, R23 ;  /* 0x0000002802177224 */ /* 0x080fe200078e0217 */
[----:B------:R-:W-:Y:S01]  /*6ff0*/  SHF.R.S32.HI R2, RZ, 0x18, R49 ;  /* 0x00000018ff027819 */ /* 0x000fe20000011431 */
[-C--:B------:R-:W-:Y:S01]  /*7000*/  IMAD R20, R3, R40.reuse, R20 ;  /* 0x0000002803147224 */ /* 0x080fe200078e0214 */
[----:B------:R-:W-:Y:S01]  /*7010*/  SHF.L.U32 R3, R50, 0x8, RZ ;  /* 0x0000000832037819 */ /* 0x000fe200000006ff */
[----:B------:R-:W-:Y:S01]  /*7020*/  IMAD R21, R4, R40, R21 ;  /* 0x0000002804157224 */ /* 0x000fe200078e0215 */
[----:B------:R-:W-:Y:S01]  /*7030*/  SHF.R.S32.HI R5, RZ, 0x18, R51 ;  /* 0x00000018ff057819 */ /* 0x000fe20000011433 */
[----:B------:R-:W-:Y:S01]  /*7040*/  IMAD R27, R38, R27, RZ ;  /* 0x0000001b261b7224 */ /* 0x000fe200078e02ff */
[----:B------:R-:W-:Y:S01]  /*7050*/  SHF.R.S32.HI R3, RZ, 0x18, R3 ;  /* 0x00000018ff037819 */ /* 0x000fe20000011403 */
[----:B------:R-:W-:Y:S01]  /*7060*/  IMAD.U32 R4, R50, 0x10000, RZ ;  /* 0x0001000032047824 */ /* 0x000fe200078e00ff */
[----:B------:R-:W-:Y:S01]  /*7070*/  I2IP.S8.S32.SAT R18, R23, R18, RZ ;  /* 0x0000001217127239 */ /* 0x000fe200000014ff */
[-C--:B------:R-:W-:Y:S01]  /*7080*/  IMAD R22, R0, R40.reuse, R22 ;  /* 0x0000002800167224 */ /* 0x080fe200078e0216 */
[----:B------:R-:W-:Y:S01]  /*7090*/  PRMT R0, R50, 0x8880, RZ ;  /* 0x0000888032007816 */ /* 0x000fe200000000ff */
[----:B------:R-:W-:Y:S01]  /*70a0*/  IMAD R27, R2, R40, R27 ;  /* 0x00000028021b7224 */ /* 0x000fe200078e021b */
[----:B------:R-:W-:Y:S01]  /*70b0*/  SHF.R.S32.HI R2, RZ, 0x18, R4 ;  /* 0x00000018ff027819 */ /* 0x000fe20000011404 */
[----:B------:R-:W-:Y:S01]  /*70c0*/  IMAD R26, R38, R30, RZ ;  /* 0x0000001e261a7224 */ /* 0x000fe200078e02ff */
[----:B------:R-:W-:Y:S01]  /*70d0*/  I2IP.S8.S32.SAT R58, R9, R8, R10 ;  /* 0x00000008093a7239 */ /* 0x000fe2000000140a */
[-C--:B------:R-:W-:Y:S01]  /*70e0*/  IMAD R24, R0, R40.reuse, R24 ;  /* 0x0000002800187224 */ /* 0x080fe200078e0218 */
[----:B------:R-:W-:Y:S01]  /*70f0*/  SHF.R.S32.HI R0, RZ, 0x18, R50 ;  /* 0x00000018ff007819 */ /* 0x000fe20000011432 */
[-C--:B------:R-:W-:Y:S01]  /*7100*/  IMAD R25, R2, R40.reuse, R25 ;  /* 0x0000002802197224 */ /* 0x080fe200078e0219 */
[----:B------:R-:W-:Y:S01]  /*7110*/  PRMT R2, R51, 0x8880, RZ ;  /* 0x0000888033027816 */ /* 0x000fe200000000ff */
[----:B------:R-:W-:Y:S01]  /*7120*/  IMAD R26, R3, R40, R26 ;  /* 0x00000028031a7224 */ /* 0x000fe200078e021a */
[----:B------:R-:W-:Y:S01]  /*7130*/  SHF.L.U32 R3, R51, 0x10, RZ ;  /* 0x0000001033037819 */ /* 0x000fe200000006ff */
[----:B------:R-:W-:Y:S01]  /*7140*/  IMAD R31, R38, R31, RZ ;  /* 0x0000001f261f7224 */ /* 0x000fe200078e02ff */
[----:B------:R-:W-:Y:S01]  /*7150*/  I2IP.S8.S32.SAT R59, R13, R12, R14 ;  /* 0x0000000c0d3b7239 */ /* 0x000fe2000000140e */
[----:B------:R-:W-:Y:S01]  /*7160*/  IMAD.SHL.U32 R4, R51, 0x100, RZ ;  /* 0x0000010033047824 */ /* 0x000fe200078e00ff */
[----:B------:R-:W-:Y:S01]  /*7170*/  SHF.R.S32.HI R3, RZ, 0x18, R3 ;  /* 0x00000018ff037819 */ /* 0x000fe20000011403 */
[----:B------:R-:W-:Y:S01]  /*7180*/  IMAD R31, R0, R40, R31 ;  /* 0x00000028001f7224 */ /* 0x000fe200078e021f */
[----:B------:R-:W-:Y:S01]  /*7190*/  I2IP.S8.S32.SAT R16, R17, R16, R18 ;  /* 0x0000001011107239 */ /* 0x000fe20000001412 */
[----:B------:R1:W-:Y:S01]  /*71a0*/  STS.128 [R74+UR43+0x4200], R56 ;  /* 0x004200384a007988 */ /* 0x0003e20008000c2b */
[----:B------:R-:W-:Y:S01]  /*71b0*/  SHF.R.S32.HI R4, RZ, 0x18, R4 ;  /* 0x00000018ff047819 */ /* 0x000fe20000011404 */
[----:B------:R-:W-:Y:S01]  /*71c0*/  IMAD R28, R2, R40, R28 ;  /* 0x00000028021c7224 */ /* 0x000fe200078e021c */
[----:B------:R-:W-:Y:S01]  /*71d0*/  I2IP.S8.S32.SAT R22, R27, R22, RZ ;  /* 0x000000161b167239 */ /* 0x000fe200000014ff */
[C---:B------:R-:W-:Y:S01]  /*71e0*/  IMAD R30, R38.reuse, R34, RZ ;  /* 0x00000022261e7224 */ /* 0x040fe200078e02ff */
[----:B------:R-:W-:Y:S01]  /*71f0*/  I2IP.S8.S32.SAT R18, R31, R26, RZ ;  /* 0x0000001a1f127239 */ /* 0x000fe200000014ff */
[----:B------:R-:W-:Y:S01]  /*7200*/  IMAD R29, R3, R40, R29 ;  /* 0x00000028031d7224 */ /* 0x000fe200078e021d */
[----:B------:R-:W-:Y:S01]  /*7210*/  I2IP.S8.S32.SAT R17, R21, R20, R22 ;  /* 0x0000001415117239 */ /* 0x000fe20000001416 */
[----:B------:R-:W-:Y:S01]  /*7220*/  IMAD R35, R38, R35, RZ ;  /* 0x0000002326237224 */ /* 0x000fe200078e02ff */
[----:B------:R-:W-:Y:S01]  /*7230*/  I2IP.S8.S32.SAT R18, R25, R24, R18 ;  /* 0x0000001819127239 */ /* 0x000fe20000001412 */
[-C--:B------:R-:W-:Y:S01]  /*7240*/  IMAD R30, R4, R40.reuse, R30 ;  /* 0x00000028041e7224 */ /* 0x080fe200078e021e */
[----:B------:R-:W-:Y:S01]  /*7250*/  LEA R0, R83, UR43, 0x3 ;  /* 0x0000002b53007c11 */ /* 0x000fe2000f8e18ff */
[----:B------:R-:W-:Y:S01]  /*7260*/  IMAD R35, R5, R40, R35 ;  /* 0x0000002805237224 */ /* 0x000fe200078e0223 */
[----:B------:R-:W-:Y:S04]  /*7270*/  @P6 SHF.L.U32 R2, R82, 0x1f, RZ ;  /* 0x0000001f52026819 */ /* 0x000fe800000006ff */
[----:B------:R-:W-:Y:S04]  /*7280*/  I2IP.S8.S32.SAT R19, R35, R30, RZ ;  /* 0x0000001e23137239 */ /* 0x000fe800000014ff */
[----:B------:R-:W-:Y:S05]  /*7290*/  I2IP.S8.S32.SAT R19, R29, R28, R19 ;  /* 0x0000001c1d137239 */ /* 0x000fea0000001413 */
[----:B------:R1:W-:Y:S01]  /*72a0*/  STS.128 [R88+0x4200], R16 ;  /* 0x0042001058007388 */ /* 0x0003e20000000c00 */
[----:B------:R-:W-:Y:S01]  /*72b0*/  @!PT LDS RZ, [RZ] ;  /* 0x00000000fffff984 */ /* 0x000fe20000000800 */
[----:B------:R-:W-:Y:S01]  /*72c0*/  @!PT LDS RZ, [RZ] ;  /* 0x00000000fffff984 */ /* 0x000fe20000000800 */
[----:B------:R-:W-:Y:S01]  /*72d0*/  @!PT LDS RZ, [RZ] ;  /* 0x00000000fffff984 */ /* 0x000fe20000000800 */
[----:B------:R-:W-:Y:S01]  /*72e0*/  @!PT LDS RZ, [RZ] ;  /* 0x00000000fffff984 */ /* 0x000fe20000000800 */
[----:B------:R2:W-:Y:S07]  /*72f0*/  MEMBAR.ALL.CTA ;  /* 0x0000000000007992 */ /* 0x0005ee0000008000 */
[----:B--2---:R-:W2:Y:S02]  /*7300*/  FENCE.VIEW.ASYNC.S ;  /* 0x00000000000073c6 */ /* 0x004ea40000000000 */
[----:B--2---:R-:W-:Y:S06]  /*7310*/  BAR.SYNC.DEFER_BLOCKING 0x1, 0x80 ;  /* 0x0042000000007b1d */ /* 0x004fec0000010000 */
[----:B------:R-:W-:Y:S05]  /*7320*/  @P0 BRA `(.L_x_117) ;  /* 0x00000000003c0947 */ /* 0x000fea0003800000 */
[----:B------:R-:W2:Y:S01]  /*7330*/  LDCU.64 UR6, c[0x0][0x348] ;  /* 0x00006900ff0677ac */ /* 0x000ea20008000a00 */
[----:B------:R-:W-:Y:S01]  /*7340*/  UIADD3 UR4, UPT, UPT, UR43, 0x4200, URZ ;  /* 0x000042002b047890 */ /* 0x000fe2000fffe0ff */
[----:B------:R-:W-:Y:S01]  /*7350*/  UMOV UR51, UR36 ;  /* 0x0000002400337c82 */ /* 0x000fe20008000000 */
[----:B------:R-:W-:Y:S02]  /*7360*/  UIADD3 UR9, UPT, UPT, UR49, 0x80, URZ ;  /* 0x0000008031097890 */ /* 0x000fe4000fffe0ff */
[----:B------:R-:W-:Y:S02]  /*7370*/  UIADD3 UR8, UPT, UPT, UR43, 0x4a00, URZ ;  /* 0x00004a002b087890 */ /* 0x000fe4000fffe0ff */
[----:B------:R-:W-:Y:S01]  /*7380*/  MOV R86, UR4 ;  /* 0x0000000400567c02 */ /* 0x000fe20008000f00 */
[----:B------:R-:W-:Y:S01]  /*7390*/  UMOV UR10, UR50 ;  /* 0x00000032000a7c82 */ /* 0x000fe20008000000 */
[----:B------:R-:W-:Y:S02]  /*73a0*/  UMOV UR11, UR36 ;  /* 0x00000024000b7c82 */ /* 0x000fe40008000000 */
[----:B------:R-:W-:Y:S01]  /*73b0*/  R2UR UR48, R86 ;  /* 0x00000000563072ca */ /* 0x000fe200000e0000 */
[----:B--2---:R-:W-:Y:S04]  /*73c0*/  UIADD3 UR4, UP0, UPT, UR6, 0x680, URZ ;  /* 0x0000068006047890 */ /* 0x004fe8000ff1e0ff */
[----:B------:R-:W-:Y:S09]  /*73d0*/  UIADD3.X UR5, UPT, UPT, URZ, UR7, URZ, UP0, !UPT ;  /* 0x00000007ff057290 */ /* 0x000ff200087fe4ff */
[----:B------:R2:W-:Y:S01]  /*73e0*/  UTMASTG.3D [UR48], [UR4] ;  /* 0x00000030040073b5 */ /* 0x0005e20008010000 */
[----:B------:R2:W-:Y:S01]  /*73f0*/  UTMASTG.3D [UR8], [UR4] ;  /* 0x00000008040073b5 */ /* 0x0005e20008010000 */
[----:B------:R0:W-:Y:S01]  /*7400*/  UTMACMDFLUSH ;  /* 0x00000000000079b7 */ /* 0x0001e20000000000 */
[----:B--2---:R-:W-:Y:S04]  /*7410*/  DEPBAR.LE SB0, 0x1 ;  /* 0x000080400000791a */ /* 0x004fe80000000000 */
.L_x_117:
[----:B------:R-:W-:Y:S05]  /*7420*/  BSYNC.RECONVERGENT B0 ;  /* 0x0000000000007941 */ /* 0x000fea0003800200 */
.L_x_116:
[----:B------:R-:W-:Y:S06]  /*7430*/  BAR.SYNC.DEFER_BLOCKING 0x1, 0x80 ;  /* 0x0042000000007b1d */ /* 0x000fec0000010000 */
[----:B------:R-:W2:Y:S01]  /*7440*/  @P6 SYNCS.PHASECHK.TRANS64.TRYWAIT P0, [R0+URZ+0x40], R2 ;  /* 0x00004002000065a7 */ /* 0x000ea200080011ff */
[----:B------:R-:W-:Y:S01]  /*7450*/  BSSY B1, `(.L_x_118) ;  /* 0x000001f000017945 */ /* 0x000fe20003800000 */
[----:B--2---:R-:W-:Y:S03]  /*7460*/  @P6 SEL R52, RZ, 0x1, !P0 ;  /* 0x00000001ff346807 */ /* 0x004fe60004000000 */
[----:B------:R-:W-:Y:S05]  /*7470*/  @!P6 BRA `(.L_x_119) ;  /* 0x000000000070e947 */ /* 0x000fea0003800000 */
[----:B------:R-:W-:Y:S01]  /*7480*/  ISETP.NE.AND P1, PT, R53, RZ, PT ;  /* 0x000000ff3500720c */ /* 0x000fe20003f25270 */
[----:B------:R-:W-:Y:S01]  /*7490*/  BSSY B0, `(.L_x_120) ;  /* 0x0000008000007945 */ /* 0x000fe20003800000 */
[----:B------:R-:W-:Y:S11]  /*74a0*/  ISETP.NE.AND P0, PT, R52, RZ, PT ;  /* 0x000000ff3400720c */ /* 0x000ff60003f05270 */
[----:B------:R-:W-:Y:S04]  /*74b0*/  @P1 IMAD R4, R83, 0x1000, R55 ;  /* 0x0000100053041824 */ /* 0x000fe800078e0237 */
[----:B------:R-:W-:Y:S01]  /*74c0*/  @P1 IMAD.IADD R3, R54, 0x1, R4 ;  /* 0x0000000136031824 */ /* 0x000fe200078e0204 */
[----:B------:R-:W-:Y:S06]  /*74d0*/  @P0 BRA `(.L_x_121) ;  /* 0x00000000000c0947 */ /* 0x000fec0003800000 */
[----:B------:R-:W-:Y:S04]  /*74e0*/  SHF.L.U32 R2, R82, 0x1f, RZ ;  /* 0x0000001f52027819 */ /* 0x000fe800000006ff */
[----:B------:R-:W2:Y:S02]  /*74f0*/  SYNCS.PHASECHK.TRANS64.TRYWAIT P0, [R0+URZ+0x40], R2 ;  /* 0x00004002000075a7 */ /* 0x000ea400080011ff */
[----:B--2---:R-:W-:Y:S05]  /*7500*/  @!P0 BRA `(.L_x_122) ;  /* 0x0000003400608947 */ /* 0x004fea0003800000 */
.L_x_121:
[----:B------:R-:W-:Y:S05]  /*7510*/  BSYNC B0 ;  /* 0x0000000000007941 */ /* 0x000fea0003800000 */
.L_x_120:
[----:B------:R-:W-:Y:S01]  /*7520*/  ISETP.NE.AND P0, PT, R53, RZ, PT ;  /* 0x000000ff3500720c */ /* 0x000fe20003f05270 */
[----:B--2---:R-:W-:Y:S02]  /*7530*/  VIADD R2, R0, 0x60 ;  /* 0x0000006000027836 */ /* 0x004fe40000000000 */
[----:B------:R-:W-:Y:S02]  /*7540*/  IMAD.U32 R0, RZ, RZ, UR46 ;  /* 0x0000002eff007e24 */ /* 0x000fe4000f8e00ff */
[----:B------:R-:W-:Y:S03]  /*7550*/  VIADD R83, R83, 0x1 ;  /* 0x0000000153537836 */ /* 0x000fe60000000000 */
[----:B------:R-:W-:Y:S05]  /*7560*/  PRMT R0, R0, 0x654, R2 ;  /* 0x0000065400007816 */ /* 0x000fea0000000002 */
[----:B------:R2:W3:Y:S04]  /*7570*/  @P0 LDS.128 R44, [R4+0x200] ;  /* 0x00020000042c0984 */ /* 0x0004e80000000c00 */
[----:B------:R2:W4:Y:S01]  /*7580*/  @P0 LDS.128 R48, [R3+0x200] ;  /* 0x0002000003300984 */ /* 0x0005220000000c00 */
[C---:B------:R-:W-:Y:S01]  /*7590*/  ISETP.NE.AND P0, PT, R83.reuse, 0x4, PT ;  /* 0x000000045300780c */ /* 0x040fe20003f05270 */
[----:B------:R-:W-:Y:S01]  /*75a0*/  @!PT LDS RZ, [RZ] ;  /* 0x00000000fffff984 */ /* 0x000fe20000000800 */
[----:B------:R-:W-:Y:S01]  /*75b0*/  @!PT LDS RZ, [RZ] ;  /* 0x00000000fffff984 */ /* 0x000fe20000000800 */
[----:B------:R-:W-:Y:S01]  /*75c0*/  @!PT LDS RZ, [RZ] ;  /* 0x00000000fffff984 */ /* 0x000fe20000000800 */
[----:B------:R-:W-:Y:S01]  /*75d0*/  @!PT LDS RZ, [RZ] ;  /* 0x00000000fffff984 */ /* 0x000fe20000000800 */
[----:B------:R5:W-:Y:S06]  /*75e0*/  MEMBAR.ALL.CTA ;  /* 0x0000000000007992 */ /* 0x000bec0000008000 */
[----:B-----5:R-:W5:Y:S01]  /*75f0*/  FENCE.VIEW.ASYNC.S ;  /* 0x00000000000073c6 */ /* 0x020f620000000000 */
[----:B------:R-:W-:Y:S01]  /*7600*/  SEL R83, R83, RZ, P0 ;  /* 0x000000ff53537207 */ /* 0x000fe20000000000 */
[----:B-----5:R5:W-:Y:S02]  /*7610*/  SYNCS.ARRIVE.TRANS64.RED.A1T0 RZ, [R0+URZ], RZ ;  /* 0x000000ff00ff79a7 */ /* 0x020be400081004ff */
[----:B-----5:R-:W-:Y:S04]  /*7620*/  SEL R0, RZ, 0x1, P0 ;  /* 0x00000001ff007807 */ /* 0x020fe80000000000 */
[----:B--23--:R-:W-:Y:S02]  /*7630*/  LOP3.LUT R82, R82, R0, RZ, 0x3c, !PT ;  /* 0x0000000052527212 */ /* 0x00cfe400078e3cff */
.L_x_119:
[----:B------:R-:W-:Y:S05]  /*7640*/  BSYNC B1 ;  /* 0x0000000000017941 */ /* 0x000fea0003800000 */
.L_x_118:
[----:B------:R-:W-:Y:S05]  /*7650*/  VIADD R0, R39, 0x20 ;  /* 0x0000002027007836 */ /* 0x000fea0000000000 */
[----:B------:R-:W-:Y:S04]  /*7660*/  SHF.R.U32.HI R0, RZ, 0x15, R0 ;  /* 0x00000015ff007819 */ /* 0x000fe80000011600 */
[----:B------:R-:W-:Y:S11]  /*7670*/  LOP3.LUT P0, RZ, R0, 0x3, R77, 0x48, !PT ;  /* 0x0000000300ff7812 */ /* 0x000ff6000780484d */
[----:B------:R-:W-:Y:S02]  /*7680*/  @!UPT UIADD3 URZ, UPT, UPT, URZ, URZ, URZ ;  /* 0x000000fffffff290 */ /* 0x000fe4000fffe0ff */
[----:B------:R-:W-:Y:S05]  /*7690*/  @!P0 BRA `(.L_x_123) ;  /* 0x0000000000408947 */ /* 0x000fea0003800000 */
[----:B------:R-:W2:Y:S01]  /*76a0*/  LDCU.64 UR8, c[0x4][0x78] ;  /* 0x01000f00ff0877ac */ /* 0x000ea20008000a00 */
[----:B------:R-:W-:Y:S01]  /*76b0*/  MOV R3, 0x0 ;  /* 0x0000000000037802 */ /* 0x000fe20000000f00 */
[----:B------:R-:W-:Y:S02]  /*76c0*/  HFMA2 R12, -RZ, RZ, 0, 5.9604644775390625e-08 ;  /* 0x00000001ff0c7431 */ /* 0x000fe400000001ff */
[----:B------:R-:W-:Y:S02]  /*76d0*/  IMAD.MOV.U32 R8, RZ, RZ, 0x192 ;  /* 0x00000192ff087424 */ /* 0x000fe400078e00ff */
[----:B------:R-:W-:Y:S01]  /*76e0*/  IMAD.MOV.U32 R13, RZ, RZ, RZ ;  /* 0x000000ffff0d7224 */ /* 0x000fe200078e00ff */
[----:B------:R-:W3:Y:S01]  /*76f0*/  LDCU.64 UR6, c[0x4][0x80] ;  /* 0x01001000ff0677ac */ /* 0x000ee20008000a00 */
[----:B------:R-:W1:Y:S01]  /*7700*/  LDC.64 R2, c[0x4][R3] ;  /* 0x0100000003027b82 */ /* 0x000e620000000a00 */
[----:B------:R-:W5:Y:S01]  /*7710*/  LDCU.64 UR4, c[0x4][0x18] ;  /* 0x01000300ff0477ac */ /* 0x000f620008000a00 */
[----:B--2---:R-:W-:Y:S01]  /*7720*/  MOV R5, UR9 ;  /* 0x0000000900057c02 */ /* 0x004fe20008000f00 */
[----:B------:R-:W-:Y:S01]  /*7730*/  IMAD.U32 R4, RZ, RZ, UR8 ;  /* 0x00000008ff047e24 */ /* 0x000fe2000f8e00ff */
[----:B---3--:R-:W-:Y:S01]  /*7740*/  MOV R7, UR7 ;  /* 0x0000000700077c02 */ /* 0x008fe20008000f00 */
[----:B------:R-:W-:Y:S01]  /*7750*/  IMAD.U32 R6, RZ, RZ, UR6 ;  /* 0x00000006ff067e24 */ /* 0x000fe2000f8e00ff */
[----:B-----5:R-:W-:Y:S01]  /*7760*/  MOV R11, UR5 ;  /* 0x00000005000b7c02 */ /* 0x020fe20008000f00 */
[----:B------:R-:W-:Y:S02]  /*7770*/  IMAD.U32 R10, RZ, RZ, UR4 ;  /* 0x00000004ff0a7e24 */ /* 0x000fe4000f8e00ff */
[----:B------:R-:W-:Y:S07]  /*7780*/  LEPC R20, `(.L_x_123) ;  /* 0x000000001014794e */ /* 0x000fee0000000000 */
[----:B-1--4-:R-:W-:Y:S05]  /*7790*/  CALL.ABS.NOINC R2 ;  /* 0x0000000002007343 */ /* 0x012fea0003c00000 */
.L_x_123:
[C---:B------:R-:W-:Y:S01]  /*77a0*/  SHF.L.U32 R2, R44.reuse, 0x10, RZ ;  /* 0x000000102c027819 */ /* 0x040fe200000006ff */
[----:B------:R-:W-:Y:S05]  /*77b0*/  WARPSYNC.ALL ;  /* 0x0000000000007948 */ /* 0x000fea0003800000 */
[----:B------:R-:W-:Y:S01]  /*77c0*/  R2UR UR4, R39 ;  /* 0x00000000270472ca */ /* 0x000fe200000e0000 */
[----:B------:R-:W-:Y:S01]  /*77d0*/  BSSY.RECONVERGENT B0, `(.L_x_124) ;  /* 0x000009e000007945 */ /* 0x000fe20003800200 */
[C---:B------:R-:W-:Y:S02]  /*77e0*/  PRMT R3, R44.reuse, 0x8880, RZ ;  /* 0x000088802c037816 */ /* 0x040fe400000000ff */
[----:B------:R-:W-:Y:S02]  /*77f0*/  SHF.L.U32 R41, R44, 0x8, RZ ;  /* 0x000000082c297819 */ /* 0x000fe400000006ff */
[C---:B------:R-:W-:Y:S02]  /*7800*/  SHF.L.U32 R42, R45.reuse, 0x10, RZ ;  /* 0x000000102d2a7819 */ /* 0x040fe400000006ff */
[----:B------:R-:W-:Y:S02]  /*7810*/  SHF.L.U32 R43, R45, 0x8, RZ ;  /* 0x000000082d2b7819 */ /* 0x000fe400000006ff */
[----:B------:R-:W-:Y:S02]  /*7820*/  SHF.R.S32.HI R42, RZ, 0x18, R42 ;  /* 0x00000018ff2a7819 */ /* 0x000fe4000001142a */
[----:B------:R-:W-:Y:S01]  /*7830*/  SHF.R.S32.HI R43, RZ, 0x18, R43 ;  /* 0x00000018ff2b7819 */ /* 0x000fe2000001142b */
[----:B-1----:R-:W1:Y:S01]  /*7840*/  LDTM.x32 R4, tmem[UR4+0x20] ;  /* 0x00002004000479ee */ /* 0x002e6200082c0000 */
[----:B------:R-:W-:Y:S02]  /*7850*/  ISETP.NE.AND P0, PT, R87, RZ, PT ;  /* 0x000000ff5700720c */ /* 0x000fe40003f05270 */
[----:B------:R-:W-:Y:S01]  /*7860*/  ISETP.NE.AND P6, PT, R60, RZ, PT ;  /* 0x000000ff3c00720c */ /* 0x000fe20003fc5270 */
        /* <DEDUP_REMOVED lines=9> */
[----:B------:R-:W-:Y:S02]  /*7900*/  IMAD R7, R38, R7, RZ ;  /* 0x0000000726077224 */ /* 0x000fe400078e02ff */
[-C--:B------:R-:W-:Y:S02]  /*7910*/  IMAD R3, R5, R40.reuse, R3 ;  /* 0x0000002805037224 */ /* 0x080fe400078e0203 */
[----:B------:R-:W-:Y:S02]  /*7920*/  IMAD R7, R4, R40, R7 ;  /* 0x0000002804077224 */ /* 0x000fe400078e0207 */
[C---:B------:R-:W-:Y:S02]  /*7930*/  IMAD R4, R38.reuse, R8, RZ ;  /* 0x0000000826047224 */ /* 0x040fe400078e02ff */
[C---:B------:R-:W-:Y:S01]  /*7940*/  IMAD R8, R38.reuse, R12, RZ ;  /* 0x0000000c26087224 */ /* 0x040fe200078e02ff */
[----:B------:R-:W-:Y:S01]  /*7950*/  I2IP.S8.S32.SAT R56, R7, R3, RZ ;  /* 0x0000000307387239 */ /* 0x000fe200000014ff */
[----:B------:R-:W-:Y:S01]  /*7960*/  IMAD R5, R38, R9, RZ ;  /* 0x0000000926057224 */ /* 0x000fe200078e02ff */
[----:B------:R-:W-:Y:S01]  /*7970*/  PRMT R7, R46, 0x8880, RZ ;  /* 0x000088802e077816 */ /* 0x000fe200000000ff */
[----:B------:R-:W-:Y:S01]  /*7980*/  IMAD R12, R38, R16, RZ ;  /* 0x00000010260c7224 */ /* 0x000fe200078e02ff */
[----:B------:R-:W-:Y:S01]  /*7990*/  I2IP.S8.S32.SAT R56, R2, R0, R56 ;  /* 0x0000000002387239 */ /* 0x000fe20000001438 */
[C---:B------:R-:W-:Y:S01]  /*79a0*/  IMAD R9, R38.reuse, R13, RZ ;  /* 0x0000000d26097224 */ /* 0x040fe200078e02ff */
[----:B------:R-:W-:Y:S01]  /*79b0*/  SHF.R.S32.HI R3, RZ, 0x18, R45 ;  /* 0x00000018ff037819 */ /* 0x000fe2000001142d */
[----:B------:R-:W-:Y:S01]  /*79c0*/  IMAD R16, R38, R20, RZ ;  /* 0x0000001426107224 */ /* 0x000fe200078e02ff */
[----:B----4-:R-:W-:Y:S01]  /*79d0*/  SHF.L.U32 R0, R48, 0x10, RZ ;  /* 0x0000001030007819 */ /* 0x010fe200000006ff */
[----:B------:R-:W-:Y:S01]  /*79e0*/  IMAD R13, R38, R17, RZ ;  /* 0x00000011260d7224 */ /* 0x000fe200078e02ff */
[----:B------:R-:W-:Y:S01]  /*79f0*/  SHF.L.U32 R2, R48, 0x8, RZ ;  /* 0x0000000830027819 */ /* 0x000fe200000006ff */
[C---:B------:R-:W-:Y:S01]  /*7a00*/  IMAD R20, R38.reuse, R24, RZ ;  /* 0x0000001826147224 */ /* 0x040fe200078e02ff */
[----:B------:R-:W-:Y:S01]  /*7a10*/  SHF.R.S32.HI R0, RZ, 0x18, R0 ;  /* 0x00000018ff007819 */ /* 0x000fe20000011400 */
[C---:B------:R-:W-:Y:S01]  /*7a20*/  IMAD R17, R38.reuse, R21, RZ ;  /* 0x0000001526117224 */ /* 0x040fe200078e02ff */
[----:B------:R-:W-:Y:S01]  /*7a30*/  SHF.R.S32.HI R2, RZ, 0x18, R2 ;  /* 0x00000018ff027819 */ /* 0x000fe20000011402 */
[C---:B------:R-:W-:Y:S02]  /*7a40*/  IMAD R24, R38.reuse, R28, RZ ;  /* 0x0000001c26187224 */ /* 0x040fe400078e02ff */
[C---:B------:R-:W-:Y:S02]  /*7a50*/  IMAD R6, R38.reuse, R10, RZ ;  /* 0x0000000a26067224 */ /* 0x040fe400078e02ff */
[C---:B------:R-:W-:Y:S02]  /*7a60*/  IMAD R21, R38.reuse, R25, RZ ;  /* 0x0000001926157224 */ /* 0x040fe400078e02ff */
[----:B------:R-:W-:Y:S01]  /*7a70*/  IMAD R28, R38, R32, RZ ;  /* 0x00000020261c7224 */ /* 0x000fe200078e02ff */
[----:B------:R-:W-:Y:S01]  /*7a80*/  SHF.L.U32 R32, R46, 0x10, RZ ;  /* 0x000000102e207819 */ /* 0x000fe200000006ff */
[-C--:B------:R-:W-:Y:S02]  /*7a90*/  IMAD R4, R41, R40.reuse, R4 ;  /* 0x0000002829047224 */ /* 0x080fe400078e0204 */
[----:B------:R-:W-:Y:S01]  /*7aa0*/  IMAD R25, R38, R29, RZ ;  /* 0x0000001d26197224 */ /* 0x000fe200078e02ff */
[----:B------:R-:W-:Y:S01]  /*7ab0*/  SHF.R.S32.HI R32, RZ, 0x18, R32 ;  /* 0x00000018ff207819 */ /* 0x000fe20000011420 */
[----:B------:R-:W-:Y:S02]  /*7ac0*/  IMAD R5, R42, R40, R5 ;  /* 0x000000282a057224 */ /* 0x000fe400078e0205 */
[----:B------:R-:W-:Y:S01]  /*7ad0*/  IMAD R29, R38, R33, RZ ;  /* 0x00000021261d7224 */ /* 0x000fe200078e02ff */
[----:B------:R-:W-:Y:S01]  /*7ae0*/  SHF.L.U32 R33, R46, 0x8, RZ ;  /* 0x000000082e217819 */ /* 0x000fe200000006ff */
[C---:B------:R-:W-:Y:S02]  /*7af0*/  IMAD R11, R38.reuse, R11, RZ ;  /* 0x0000000b260b7224 */ /* 0x040fe400078e02ff */
[C---:B------:R-:W-:Y:S01]  /*7b00*/  IMAD R10, R38.reuse, R14, RZ ;  /* 0x0000000e260a7224 */ /* 0x040fe200078e02ff */
[----:B------:R-:W-:Y:S01]  /*7b10*/  SHF.R.S32.HI R33, RZ, 0x18, R33 ;  /* 0x00000018ff217819 */ /* 0x000fe20000011421 */
[----:B------:R-:W-:Y:S02]  /*7b20*/  IMAD R6, R43, R40, R6 ;  /* 0x000000282b067224 */ /* 0x000fe400078e0206 */
[C---:B------:R-:W-:Y:S02]  /*7b30*/  IMAD R14, R38.reuse, R18, RZ ;  /* 0x00000012260e7224 */ /* 0x040fe400078e02ff */
[C---:B------:R-:W-:Y:S02]  /*7b40*/  IMAD R18, R38.reuse, R22, RZ ;  /* 0x0000001626127224 */ /* 0x040fe400078e02ff */
[----:B------:R-:W-:Y:S01]  /*7b50*/  IMAD R11, R3, R40, R11 ;  /* 0x00000028030b7224 */ /* 0x000fe200078e020b */
[----:B------:R-:W-:Y:S01]  /*7b60*/  PRMT R3, R47, 0x8880, RZ ;  /* 0x000088802f037816 */ /* 0x000fe200000000ff */
[C---:B------:R-:W-:Y:S02]  /*7b70*/  IMAD R22, R38.reuse, R26, RZ ;  /* 0x0000001a26167224 */ /* 0x040fe400078e02ff */
[C---:B------:R-:W-:Y:S01]  /*7b80*/  IMAD R26, R38.reuse, R30, RZ ;  /* 0x0000001e261a7224 */ /* 0x040fe200078e02ff */
[----:B------:R-:W-:Y:S01]  /*7b90*/  I2IP.S8.S32.SAT R11, R11, R6, RZ ;  /* 0x000000060b0b7239 */ /* 0x000fe200000014ff */
[----:B------:R-:W-:Y:S01]  /*7ba0*/  IMAD R8, R7, R40, R8 ;  /* 0x0000002807087224 */ /* 0x000fe200078e0208 */
[----:B------:R-:W-:Y:S01]  /*7bb0*/  SHF.L.U32 R6, R47, 0x10, RZ ;  /* 0x000000102f067819 */ /* 0x000fe200000006ff */
[----:B------:R-:W-:Y:S01]  /*7bc0*/  IMAD R30, R38, R34, RZ ;  /* 0x00000022261e7224 */ /* 0x000fe200078e02ff */
[----:B------:R-:W-:Y:S01]  /*7bd0*/  SHF.R.S32.HI R34, RZ, 0x18, R46 ;  /* 0x00000018ff227819 */ /* 0x000fe2000001142e */
[----:B------:R-:W-:Y:S01]  /*7be0*/  IMAD R9, R32, R40, R9 ;  /* 0x0000002820097224 */ /* 0x000fe200078e0209 */
[----:B------:R-:W-:Y:S01]  /*7bf0*/  SHF.R.S32.HI R6, RZ, 0x18, R6 ;  /* 0x00000018ff067819 */ /* 0x000fe20000011406 */
[----:B------:R-:W-:Y:S01]  /*7c00*/  IMAD R15, R38, R15, RZ ;  /* 0x0000000f260f7224 */ /* 0x000fe200078e02ff */
[----:B------:R-:W-:Y:S01]  /*7c10*/  I2IP.S8.S32.SAT R57, R5, R4, R11 ;  /* 0x0000000405397239 */ /* 0x000fe2000000140b */
[-C--:B------:R-:W-:Y:S01]  /*7c20*/  IMAD R10, R33, R40.reuse, R10 ;  /* 0x00000028210a7224 */ /* 0x080fe200078e020a */
[----:B------:R-:W-:Y:S01]  /*7c30*/  SHF.L.U32 R5, R49, 0x10, RZ ;  /* 0x0000001031057819 */ /* 0x000fe200000006ff */
[----:B------:R-:W-:Y:S01]  /*7c40*/  IMAD.SHL.U32 R7, R47, 0x100, RZ ;  /* 0x000001002f077824 */ /* 0x000fe200078e00ff */
[----:B------:R-:W-:Y:S01]  /*7c50*/  PRMT R4, R49, 0x8880, RZ ;  /* 0x0000888031047816 */ /* 0x000fe200000000ff */
[-C--:B------:R-:W-:Y:S01]  /*7c60*/  IMAD R15, R34, R40.reuse, R15 ;  /* 0x00000028220f7224 */ /* 0x080fe200078e020f */
[----:B------:R-:W-:Y:S01]  /*7c70*/  SHF.R.S32.HI R5, RZ, 0x18, R5 ;  /* 0x00000018ff057819 */ /* 0x000fe20000011405 */
[-C--:B------:R-:W-:Y:S01]  /*7c80*/  IMAD R12, R3, R40.reuse, R12 ;  /* 0x00000028030c7224 */ /* 0x080fe200078e020c */
[----:B------:R-:W-:Y:S01]  /*7c90*/  SHF.R.S32.HI R7, RZ, 0x18, R7 ;  /* 0x00000018ff077819 */ /* 0x000fe20000011407 */
[----:B------:R-:W-:Y:S01]  /*7ca0*/  IMAD R13, R6, R40, R13 ;  /* 0x00000028060d7224 */ /* 0x000fe200078e020d */
[----:B------:R-:W-:Y:S01]  /*7cb0*/  I2IP.S8.S32.SAT R15, R15, R10, RZ ;  /* 0x0000000a0f0f7239 */ /* 0x000fe200000014ff */
[----:B------:R-:W-:Y:S01]  /*7cc0*/  IMAD R19, R38, R19, RZ ;  /* 0x0000001326137224 */ /* 0x000fe200078e02ff */
[----:B------:R-:W-:Y:S01]  /*7cd0*/  SHF.R.S32.HI R10, RZ, 0x18, R47 ;  /* 0x00000018ff0a7819 */ /* 0x000fe2000001142f */
[----:B------:R-:W-:Y:S01]  /*7ce0*/  IMAD R14, R7, R40, R14 ;  /* 0x00000028070e7224 */ /* 0x000fe200078e020e */
[----:B------:R-:W-:Y:S01]  /*7cf0*/  PRMT R3, R48, 0x8880, RZ ;  /* 0x0000888030037816 */ /* 0x000fe200000000ff */
[----:B------:R-:W-:Y:S01]  /*7d00*/  IMAD R23, R38, R23, RZ ;  /* 0x0000001726177224 */ /* 0x000fe200078e02ff */
[----:B------:R-:W-:Y:S01]  /*7d10*/  I2IP.S8.S32.SAT R58, R9, R8, R15 ;  /* 0x00000008093a7239 */ /* 0x000fe2000000140f */
[-C--:B------:R-:W-:Y:S02]  /*7d20*/  IMAD R19, R10, R40.reuse, R19 ;  /* 0x000000280a137224 */ /* 0x080fe400078e0213 */
[-C--:B------:R-:W-:Y:S01]  /*7d30*/  IMAD R16, R3, R40.reuse, R16 ;  /* 0x0000002803107224 */ /* 0x080fe200078e0210 */
[----:B------:R-:W-:Y:S01]  /*7d40*/  SHF.R.S32.HI R3, RZ, 0x18, R48 ;  /* 0x00000018ff037819 */ /* 0x000fe20000011430 */
[----:B------:R-:W-:Y:S01]  /*7d50*/  IMAD R17, R0, R40, R17 ;  /* 0x0000002800117224 */ /* 0x000fe200078e0211 */
[----:B------:R-:W-:Y:S01]  /*7d60*/  I2IP.S8.S32.SAT R14, R19, R14, RZ ;  /* 0x0000000e130e7239 */ /* 0x000fe200000014ff */
[----:B------:R-:W-:Y:S02]  /*7d70*/  IMAD.SHL.U32 R0, R49, 0x100, RZ ;  /* 0x0000010031007824 */ /* 0x000fe400078e00ff */
[-C--:B------:R-:W-:Y:S01]  /*7d80*/  IMAD R18, R2, R40.reuse, R18 ;  /* 0x0000002802127224 */ /* 0x080fe200078e0212 */
[----:B------:R-:W-:Y:S01]  /*7d90*/  SHF.R.S32.HI R2, RZ, 0x18, R49 ;  /* 0x00000018ff027819 */ /* 0x000fe20000011431 */
[-C--:B------:R-:W-:Y:S01]  /*7da0*/  IMAD R23, R3, R40.reuse, R23 ;  /* 0x0000002803177224 */ /* 0x080fe200078e0217 */
[----:B------:R-:W-:Y:S01]  /*7db0*/  SHF.R.S32.HI R0, RZ, 0x18, R0 ;  /* 0x00000018ff007819 */ /* 0x000fe20000011400 */
[-C--:B------:R-:W-:Y:S01]  /*7dc0*/  IMAD R20, R4, R40.reuse, R20 ;  /* 0x0000002804147224 */ /* 0x080fe200078e0214 */
[C---:B------:R-:W-:Y:S01]  /*7dd0*/  SHF.L.U32 R4, R50.reuse, 0x10, RZ ;  /* 0x0000001032047819 */ /* 0x040fe200000006ff */
[-C--:B------:R-:W-:Y:S01]  /*7de0*/  IMAD R21, R5, R40.reuse, R21 ;  /* 0x0000002805157224 */ /* 0x080fe200078e0215 */
[----:B------:R-:W-:Y:S01]  /*7df0*/  PRMT R3, R50, 0x8880, RZ ;  /* 0x0000888032037816 */ /* 0x000fe200000000ff */
[----:B------:R-:W-:Y:S01]  /*7e00*/  IMAD R27, R38, R27, RZ ;  /* 0x0000001b261b7224 */ /* 0x000fe200078e02ff */
[----:B------:R-:W-:Y:S01]  /*7e10*/  SHF.L.U32 R5, R50, 0x8, RZ ;  /* 0x0000000832057819 */ /* 0x000fe200000006ff */
[-C--:B------:R-:W-:Y:S01]  /*7e20*/  IMAD R22, R0, R40.reuse, R22 ;  /* 0x0000002800167224 */ /* 0x080fe200078e0216 */
[----:B------:R-:W-:Y:S01]  /*7e30*/  SHF.R.S32.HI R4, RZ, 0x18, R4 ;  /* 0x00000018ff047819 */ /* 0x000fe20000011404 */
[-C--:B------:R-:W-:Y:S01]  /*7e40*/  IMAD R27, R2, R40.reuse, R27 ;  /* 0x00000028021b7224 */ /* 0x080fe200078e021b */
[----:B------:R-:W-:Y:S01]  /*7e50*/  SHF.R.S32.HI R5, RZ, 0x18, R5 ;  /* 0x00000018ff057819 */ /* 0x000fe20000011405 */
[-C--:B------:R-:W-:Y:S01]  /*7e60*/  IMAD R24, R3, R40.reuse, R24 ;  /* 0x0000002803187224 */ /* 0x080fe200078e0218 */
[C---:B------:R-:W-:Y:S01]  /*7e70*/  SHF.L.U32 R3, R51.reuse, 0x10, RZ ;  /* 0x0000001033037819 */ /* 0x040fe200000006ff */
[-C--:B------:R-:W-:Y:S01]  /*7e80*/  IMAD R25, R4, R40.reuse, R25 ;  /* 0x0000002804197224 */ /* 0x080fe200078e0219 */
[----:B------:R-:W-:Y:S01]  /*7e90*/  SHF.R.S32.HI R0, RZ, 0x18, R50 ;  /* 0x00000018ff007819 */ /* 0x000fe20000011432 */
[----:B------:R-:W-:Y:S01]  /*7ea0*/  IMAD R31, R38, R31, RZ ;  /* 0x0000001f261f7224 */ /* 0x000fe200078e02ff */
[----:B------:R-:W-:Y:S01]  /*7eb0*/  PRMT R2, R51, 0x8880, RZ ;  /* 0x0000888033027816 */ /* 0x000fe200000000ff */
[-C--:B------:R-:W-:Y:S01]  /*7ec0*/  IMAD R26, R5, R40.reuse, R26 ;  /* 0x00000028051a7224 */ /* 0x080fe200078e021a */
[----:B------:R-:W-:Y:S01]  /*7ed0*/  SHF.L.U32 R4, R51, 0x8, RZ ;  /* 0x0000000833047819 */ /* 0x000fe200000006ff */
[-C--:B------:R-:W-:Y:S01]  /*7ee0*/  IMAD R31, R0, R40.reuse, R31 ;  /* 0x00000028001f7224 */ /* 0x080fe200078e021f */
[----:B------:R-:W-:Y:S01]  /*7ef0*/  SHF.R.S32.HI R3, RZ, 0x18, R3 ;  /* 0x00000018ff037819 */ /* 0x000fe20000011403 */
[-C--:B------:R-:W-:Y:S01]  /*7f00*/  IMAD R28, R2, R40.reuse, R28 ;  /* 0x00000028021c7224 */ /* 0x080fe200078e021c */
[----:B------:R-:W-:Y:S01]  /*7f10*/  SHF.R.S32.HI R4, RZ, 0x18, R4 ;  /* 0x00000018ff047819 */ /* 0x000fe20000011404 */
[----:B------:R-:W-:Y:S01]  /*7f20*/  IMAD R35, R38, R35, RZ ;  /* 0x0000002326237224 */ /* 0x000fe200078e02ff */
[----:B------:R-:W-:Y:S01]  /*7f30*/  SHF.R.S32.HI R5, RZ, 0x18, R51 ;  /* 0x00000018ff057819 */ /* 0x000fe20000011433 */
[----:B------:R-:W-:Y:S01]  /*7f40*/  IMAD R29, R3, R40, R29 ;  /* 0x00000028031d7224 */ /* 0x000fe200078e021d */
[----:B------:R-:W-:Y:S01]  /*7f50*/  I2IP.S8.S32.SAT R59, R13, R12, R14 ;  /* 0x0000000c0d3b7239 */ /* 0x000fe2000000140e */
[----:B------:R-:W-:Y:S01]  /*7f60*/  IMAD R30, R4, R40, R30 ;  /* 0x00000028041e7224 */ /* 0x000fe200078e021e */
[----:B------:R-:W-:Y:S01]  /*7f70*/  I2IP.S8.S32.SAT R18, R23, R18, RZ ;  /* 0x0000001217127239 */ /* 0x000fe200000014ff */
[----:B------:R-:W-:Y:S01]  /*7f80*/  IMAD R35, R5, R40, R35 ;  /* 0x0000002805237224 */ /* 0x000fe200078e0223 */
[----:B------:R-:W-:Y:S01]  /*7f90*/  I2IP.S8.S32.SAT R22, R27, R22, RZ ;  /* 0x000000161b167239 */ /* 0x000fe200000014ff */
[----:B------:R1:W-:Y:S01]  /*7fa0*/  STS.128 [R74+UR43+0x5200], R56 ;  /* 0x005200384a007988 */ /* 0x0003e20008000c2b */
[----:B------:R-:W-:Y:S02]  /*7fb0*/  I2IP.S8.S32.SAT R26, R31, R26, RZ ;  /* 0x0000001a1f1a7239 */ /* 0x000fe400000014ff */
[----:B------:R-:W-:Y:S02]  /*7fc0*/  I2IP.S8.S32.SAT R19, R35, R30, RZ ;  /* 0x0000001e23137239 */ /* 0x000fe400000014ff */
[----:B------:R-:W-:Y:S02]  /*7fd0*/  I2IP.S8.S32.SAT R16, R17, R16, R18 ;  /* 0x0000001011107239 */ /* 0x000fe40000001412 */
[----:B------:R-:W-:Y:S02]  /*7fe0*/  I2IP.S8.S32.SAT R17, R21, R20, R22 ;  /* 0x0000001415117239 */ /* 0x000fe40000001416 */
[----:B------:R-:W-:Y:S02]  /*7ff0*/  I2IP.S8.S32.SAT R18, R25, R24, R26 ;  /* 0x0000001819127239 */ /* 0x000fe4000000141a */
[----:B------:R-:W-:Y:S02]  /*8000*/  I2IP.S8.S32.SAT R19, R29, R28, R19 ;  /* 0x0000001c1d137239 */ /* 0x000fe40000001413 */
[----:B------:R-:W-:Y:S02]  /*8010*/  LEA R0, R83, UR43, 0x3 ;  /* 0x0000002b53007c11 */ /* 0x000fe4000f8e18ff */
[----:B------:R-:W-:Y:S01]  /*8020*/  @P6 SHF.L.U32 R2, R82, 0x1f, RZ ;  /* 0x0000001f52026819 */ /* 0x000fe200000006ff */
        /* <DEDUP_REMOVED lines=10> */
[----:B------:R-:W-:Y:S02]  /*80d0*/  UIADD3 UR13, UPT, UPT, UR49, 0x20, URZ ;  /* 0x00000020310d7890 */ /* 0x000fe4000fffe0ff */
[----:B------:R-:W-:Y:S01]  /*80e0*/  UIADD3 UR12, UPT, UPT, UR43, 0x5200, URZ ;  /* 0x000052002b0c7890 */ /* 0x000fe2000fffe0ff */
[----:B------:R-:W-:Y:S01]  /*80f0*/  UMOV UR14, UR50 ;  /* 0x00000032000e7c82 */ /* 0x000fe20008000000 */
[----:B------:R-:W-:Y:S01]  /*8100*/  UMOV UR15, UR36 ;  /* 0x00000024000f7c82 */ /* 0x000fe20008000000 */
[----:B------:R-:W-:Y:S02]  /*8110*/  UIADD3 UR9, UPT, UPT, UR49, 0xa0, URZ ;  /* 0x000000a031097890 */ /* 0x000fe4000fffe0ff */
[----:B------:R-:W-:Y:S01]  /*8120*/  UIADD3 UR8, UPT, UPT, UR43, 0x5a00, URZ ;  /* 0x00005a002b087890 */ /* 0x000fe2000fffe0ff */
[----:B------:R-:W-:Y:S01]  /*8130*/  UMOV UR10, UR50 ;  /* 0x00000032000a7c82 */ /* 0x000fe20008000000 */
[----:B------:R-:W-:Y:S01]  /*8140*/  UMOV UR11, UR36 ;  /* 0x00000024000b7c82 */ /* 0x000fe20008000000 */
[----:B--2---:R-:W-:Y:S04]  /*8150*/  UIADD3 UR4, UP0, UPT, UR6, 0x680, URZ ;  /* 0x0000068006047890 */ /* 0x004fe8000ff1e0ff */
[----:B------:R-:W-:Y:S09]  /*8160*/  UIADD3.X UR5, UPT, UPT, URZ, UR7, URZ, UP0, !UPT ;  /* 0x00000007ff057290 */ /* 0x000ff200087fe4ff */
[----:B------:R2:W-:Y:S01]  /*8170*/  UTMASTG.3D [UR12], [UR4] ;  /* 0x0000000c040073b5 */ /* 0x0005e20008010000 */
[----:B------:R2:W-:Y:S01]  /*8180*/  UTMASTG.3D [UR8], [UR4] ;  /* 0x00000008040073b5 */ /* 0x0005e20008010000 */
[----:B------:R0:W-:Y:S01]  /*8190*/  UTMACMDFLUSH ;  /* 0x00000000000079b7 */ /* 0x0001e20000000000 */
[----:B--2---:R-:W-:Y:S04]  /*81a0*/  DEPBAR.LE SB0, 0x1 ;  /* 0x000080400000791a */ /* 0x004fe80000000000 */
.L_x_125:
[----:B------:R-:W-:Y:S05]  /*81b0*/  BSYNC.RECONVERGENT B0 ;  /* 0x0000000000007941 */ /* 0x000fea0003800200 */
.L_x_124:
        /* <DEDUP_REMOVED lines=14> */
.L_x_129:
[----:B------:R-:W-:Y:S05]  /*82a0*/  BSYNC B0 ;  /* 0x0000000000007941 */ /* 0x000fea0003800000 */
.L_x_128:
[----:B------:R-:W-:Y:S01]  /*82b0*/  ISETP.NE.AND P0, PT, R53, RZ, PT ;  /* 0x000000ff3500720c */ /* 0x000fe20003f05270 */
[----:B------:R-:W-:Y:S11]  /*82c0*/  VIADD R83, R83, 0x1 ;  /* 0x0000000153537836 */ /* 0x000ff60000000000 */
[----:B------:R-:W-:Y:S01]  /*82d0*/  @!UPT UIADD3 URZ, UPT, UPT, URZ, URZ, URZ ;  /* 0x000000fffffff290 */ /* 0x000fe2000fffe0ff */
[----:B------:R3:W4:Y:S04]  /*82e0*/  @P0 LDS.128 R48, [R2+0x200] ;  /* 0x0002000002300984 */ /* 0x0007280000000c00 */
[----:B------:R1:W1:Y:S01]  /*82f0*/  @P0 LDS.128 R44, [R3+0x200] ;  /* 0x00020000032c0984 */ /* 0x0002620000000c00 */
        /* <DEDUP_REMOVED lines=8> */
[----:B---3--:R-:W-:Y:S02]  /*8380*/  VIADD R2, R0, 0x60 ;  /* 0x0000006000027836 */ /* 0x008fe40000000000 */
[----:B--2---:R-:W-:Y:S05]  /*8390*/  IMAD.U32 R0, RZ, RZ, UR46 ;  /* 0x0000002eff007e24 */ /* 0x004fea000f8e00ff */
[----:B------:R-:W-:Y:S04]  /*83a0*/  PRMT R0, R0, 0x654, R2 ;  /* 0x0000065400007816 */ /* 0x000fe80000000002 */
[----:B-----5:R2:W-:Y:S02]  /*83b0*/  SYNCS.ARRIVE.TRANS64.RED.A1T0 RZ, [R0+URZ], RZ ;  /* 0x000000ff00ff79a7 */ /* 0x0205e400081004ff */
[----:B--2---:R-:W-:Y:S04]  /*83c0*/  SEL R0, RZ, 0x1, P0 ;  /* 0x00000001ff007807 */ /* 0x004fe80000000000 */
[----:B-1--4-:R-:W-:Y:S02]  /*83d0*/  LOP3.LUT R82, R82, R0, RZ, 0x3c, !PT ;  /* 0x0000000052527212 */ /* 0x012fe400078e3cff */
.L_x_127:
[----:B------:R-:W-:Y:S05]  /*83e0*/  BSYNC B1 ;  /* 0x0000000000017941 */ /* 0x000fea0003800000 */
.L_x_126:
        /* <DEDUP_REMOVED lines=21> */
.L_x_131:
        /* <DEDUP_REMOVED lines=35> */
[----:B------:R-:W-:Y:S01]  /*8770*/  SHF.L.U32 R0, R48, 0x10, RZ ;  /* 0x0000001030007819 */ /* 0x000fe200000006ff */
        /* <DEDUP_REMOVED lines=114> */
[----:B------:R-:W-:Y:S02]  /*8ea0*/  UMOV UR11, UR36 ;  /* 0x00000024000b7c82 */ /* 0x000fe40008000000 */
[----:B------:R-:W-:Y:S01]  /*8eb0*/  MOV R86, UR4 ;  /* 0x0000000400567c02 */ /* 0x000fe20008000f00 */
[----:B------:R-:W-:Y:S02]  /*8ec0*/  UIADD3 UR13, UPT, UPT, UR49, 0xc0, URZ ;  /* 0x000000c0310d7890 */ /* 0x000fe4000fffe0ff */
[----:B------:R-:W-:Y:S01]  /*8ed0*/  UIADD3 UR12, UPT, UPT, UR43, 0x4a00, URZ ;  /* 0x00004a002b0c7890 */ /* 0x000fe2000fffe0ff */
[----:B------:R-:W-:Y:S01]  /*8ee0*/  R2UR UR8, R86 ;  /* 0x00000000560872ca */ /* 0x000fe200000e0000 */
        /* <DEDUP_REMOVED lines=8> */
.L_x_133:
[----:B------:R-:W-:Y:S05]  /*8f70*/  BSYNC.RECONVERGENT B0 ;  /* 0x0000000000007941 */ /* 0x000fea0003800200 */
.L_x_132:
        /* <DEDUP_REMOVED lines=14> */
.L_x_137:
[----:B------:R-:W-:Y:S05]  /*9060*/  BSYNC B0 ;  /* 0x0000000000007941 */ /* 0x000fea0003800000 */
.L_x_136:
        /* <DEDUP_REMOVED lines=18> */
.L_x_135:
[----:B------:R-:W-:Y:S05]  /*9190*/  BSYNC B1 ;  /* 0x0000000000017941 */ /* 0x000fea0003800000 */
.L_x_134:
        /* <DEDUP_REMOVED lines=21> */
.L_x_139:
[----:B------:R-:W-:Y:S01]  /*92f0*/  ISETP.NE.AND P0, PT, R87, RZ, PT ;  /* 0x000000ff5700720c */ /* 0x000fe20003f05270 */
[----:B------:R-:W-:Y:S05]  /*9300*/  WARPSYNC.ALL ;  /* 0x0000000000007948 */ /* 0x000fea0003800000 */
[----:B------:R-:W-:Y:S01]  /*9310*/  R2UR UR4, R39 ;  /* 0x00000000270472ca */ /* 0x000fe200000e0000 */
[----:B------:R-:W-:Y:S01]  /*9320*/  IMAD.U32 R64, R46, 0x10000, RZ ;  /* 0x000100002e407824 */ /* 0x000fe200078e00ff */
[----:B------:R-:W-:Y:S01]  /*9330*/  SHF.L.U32 R41, R44, 0x10, RZ ;  /* 0x000000102c297819 */ /* 0x000fe200000006ff */
[----:B----4-:R-:W-:Y:S01]  /*9340*/  IMAD.U32 R63, R48, 0x10000, RZ ;  /* 0x00010000303f7824 */ /* 0x010fe200078e00ff */
[----:B------:R-:W-:Y:S01]  /*9350*/  PRMT R39, R44, 0x8880, RZ ;  /* 0x000088802c277816 */ /* 0x000fe200000000ff */
[----:B------:R-:W-:Y:S01]  /*9360*/  IMAD.U32 R53, R50, 0x10000, RZ ;  /* 0x0001000032357824 */ /* 0x000fe200078e00ff */
[----:B------:R-:W-:Y:S01]  /*9370*/  SHF.L.U32 R42, R44, 0x8, RZ ;  /* 0x000000082c2a7819 */ /* 0x000fe200000006ff */
[----:B------:R-:W-:Y:S01]  /*9380*/  BSSY.RECONVERGENT B0, `(.L_x_140) ;  /* 0x00000a1000007945 */ /* 0x000fe20003800200 */
[----:B------:R-:W-:Y:S02]  /*9390*/  SHF.R.S32.HI R41, RZ, 0x18, R41 ;  /* 0x00000018ff297819 */ /* 0x000fe40000011429 */
[----:B------:R-:W-:Y:S02]  /*93a0*/  SHF.R.S32.HI R42, RZ, 0x18, R42 ;  /* 0x00000018ff2a7819 */ /* 0x000fe4000001142a */
[----:B------:R-:W-:Y:S01]  /*93b0*/  SHF.R.S32.HI R43, RZ, 0x18, R44 ;  /* 0x00000018ff2b7819 */ /* 0x000fe2000001142c */
[----:B-1----:R-:W1:Y:S01]  /*93c0*/  LDTM.x32 R4, tmem[UR4+0x60] ;  /* 0x00006004000479ee */ /* 0x002e6200082c0000 */
[----:B------:R-:W-:Y:S01]  /*93d0*/  NOP ;  /* 0x0000000000007918 */ /* 0x000fe20000000000 */
[----:B------:R-:W-:Y:S02]  /*93e0*/  IADD3 R80, PT, PT, R80, 0xd0, RZ ;  /* 0x000000d050507810 */ /* 0x000fe40007ffe0ff */
[C---:B------:R-:W-:Y:S02]  /*93f0*/  PRMT R69, R45.reuse, 0x8880, RZ ;  /* 0x000088802d457816 */ /* 0x040fe400000000ff */
[----:B------:R-:W-:Y:S02]  /*9400*/  LOP3.LUT R80, R80, 0xfefffff8, RZ, 0xc0, !PT ;  /* 0xfefffff850507812 */ /* 0x000fe400078ec0ff */
[----:B------:R-:W-:Y:S02]  /*9410*/  SHF.L.U32 R68, R45, 0x10, RZ ;  /* 0x000000102d447819 */ /* 0x000fe400000006ff */
[----:B-1----:R1:W-:Y:S01]  /*9420*/  SYNCS.ARRIVE.TRANS64.RED.A1T0 RZ, [R80+URZ], RZ ;  /* 0x000000ff50ff79a7 */ /* 0x0023e200081004ff */
[----:B------:R-:W-:Y:S02]  /*9430*/  SHF.R.S32.HI R44, RZ, 0x18, R45 ;  /* 0x00000018ff2c7819 */ /* 0x000fe4000001142d */
[----:B------:R-:W-:Y:S02]  /*9440*/  PRMT R66, R46, 0x8880, RZ ;  /* 0x000088802e427816 */ /* 0x000fe400000000ff */
[C---:B------:R-:W-:Y:S02]  /*9450*/  PRMT R60, R47.reuse, 0x8880, RZ ;  /* 0x000088802f3c7816 */ /* 0x040fe400000000ff */
[C---:B------:R-:W-:Y:S02]  /*9460*/  SHF.L.U32 R59, R47.reuse, 0x10, RZ ;  /* 0x000000102f3b7819 */ /* 0x040fe400000006ff */
[----:B------:R-:W-:Y:S02]  /*9470*/  SHF.L.U32 R58, R47, 0x8, RZ ;  /* 0x000000082f3a7819 */ /* 0x000fe400000006ff */
[C---:B------:R-:W-:Y:S02]  /*9480*/  PRMT R65, R48.reuse, 0x8880, RZ ;  /* 0x0000888030417816 */ /* 0x040fe400000000ff */
[----:B------:R-:W-:Y:S01]  /*9490*/  SHF.L.U32 R62, R48, 0x8, RZ ;  /* 0x00000008303e7819 */ /* 0x000fe200000006ff */
[C---:B------:R-:W-:Y:S01]  /*94a0*/  IMAD R0, R38.reuse, R4, RZ ;  /* 0x0000000426007224 */ /* 0x040fe200078e02ff */
[----:B------:R-:W-:Y:S01]  /*94b0*/  SHF.R.S32.HI R4, RZ, 0x18, R68 ;  /* 0x00000018ff047819 */ /* 0x000fe20000011444 */
[C---:B------:R-:W-:Y:S01]  /*94c0*/  IMAD R2, R38.reuse, R5, RZ ;  /* 0x0000000526027224 */ /* 0x040fe200078e02ff */
[C---:B------:R-:W-:Y:S01]  /*94d0*/  PRMT R57, R49.reuse, 0x8880, RZ ;  /* 0x0000888031397816 */ /* 0x040fe200000000ff */
[C---:B------:R-:W-:Y:S01]  /*94e0*/  IMAD R3, R38.reuse, R6, RZ ;  /* 0x0000000626037224 */ /* 0x040fe200078e02ff */
[----:B------:R-:W-:Y:S01]  /*94f0*/  SHF.L.U32 R56, R49, 0x10, RZ ;  /* 0x0000001031387819 */ /* 0x000fe200000006ff */
[----:B------:R-:W-:Y:S01]  /*9500*/  IMAD R0, R39, R40, R0 ;  /* 0x0000002827007224 */ /* 0x000fe200078e0200 */
[----:B------:R-:W-:Y:S01]  /*9510*/  MOV R39, R66 ;  /* 0x0000004200277202 */ /* 0x000fe20000000f00 */
[----:B------:R-:W-:Y:S01]  /*9520*/  IMAD R7, R38, R7, RZ ;  /* 0x0000000726077224 */ /* 0x000fe200078e02ff */
[----:B------:R-:W-:Y:S01]  /*9530*/  SHF.L.U32 R55, R49, 0x8, RZ ;  /* 0x0000000831377819 */ /* 0x000fe200000006ff */
[-C--:B------:R-:W-:Y:S01]  /*9540*/  IMAD R2, R41, R40.reuse, R2 ;  /* 0x0000002829027224 */ /* 0x080fe200078e0202 */
[----:B------:R-:W-:Y:S01]  /*9550*/  SHF.R.S32.HI R41, RZ, 0x18, R48 ;  /* 0x00000018ff297819 */ /* 0x000fe20000011430 */
[-C--:B------:R-:W-:Y:S01]  /*9560*/  IMAD R3, R42, R40.reuse, R3 ;  /* 0x000000282a037224 */ /* 0x080fe200078e0203 */
[----:B------:R-:W-:Y:S01]  /*9570*/  SHF.L.U32 R48, R51, 0x8, RZ ;  /* 0x0000000833307819 */ /* 0x000fe200000006ff */
[----:B------:R-:W-:Y:S01]  /*9580*/  IMAD R7, R43, R40, R7 ;  /* 0x000000282b077224 */ /* 0x000fe200078e0207 */
[----:B------:R-:W-:Y:S01]  /*9590*/  SHF.L.U32 R67, R45, 0x8, RZ ;  /* 0x000000082d437819 */ /* 0x000fe200000006ff */
[C---:B------:R-:W-:Y:S01]  /*95a0*/  IMAD R8, R38.reuse, R8, RZ ;  /* 0x0000000826087224 */ /* 0x040fe200078e02ff */
[----:B------:R-:W-:Y:S01]  /*95b0*/  SHF.R.S32.HI R45, RZ, 0x18, R46 ;  /* 0x00000018ff2d7819 */ /* 0x000fe2000001142e */
[----:B------:R-:W-:Y:S01]  /*95c0*/  IMAD R9, R38, R9, RZ ;  /* 0x0000000926097224 */ /* 0x000fe200078e02ff */
[----:B------:R-:W-:Y:S01]  /*95d0*/  SHF.L.U32 R61, R46, 0x8, RZ ;  /* 0x000000082e3d7819 */ /* 0x000fe200000006ff */
[C---:B------:R-:W-:Y:S01]  /*95e0*/  IMAD R10, R38.reuse, R10, RZ ;  /* 0x0000000a260a7224 */ /* 0x040fe200078e02ff */
[----:B------:R-:W-:Y:S01]  /*95f0*/  SHF.R.S32.HI R46, RZ, 0x18, R47 ;  /* 0x00000018ff2e7819 */ /* 0x000fe2000001142f */
[C---:B------:R-:W-:Y:S01]  /*9600*/  IMAD R11, R38.reuse, R11, RZ ;  /* 0x0000000b260b7224 */ /* 0x040fe200078e02ff */
[----:B------:R-:W-:Y:S01]  /*9610*/  SHF.R.S32.HI R42, RZ, 0x18, R49 ;  /* 0x00000018ff2a7819 */ /* 0x000fe20000011431 */
[----:B------:R-:W-:Y:S01]  /*9620*/  IMAD R6, R38, R15, RZ ;  /* 0x0000000f26067224 */ /* 0x000fe200078e02ff */
[----:B------:R-:W-:Y:S01]  /*9630*/  PRMT R54, R50, 0x8880, RZ ;  /* 0x0000888032367816 */ /* 0x000fe200000000ff */
[----:B------:R-:W-:Y:S01]  /*9640*/  IMAD R15, R38, R20, RZ ;  /* 0x00000014260f7224 */ /* 0x000fe200078e02ff */
[----:B------:R-:W-:Y:S01]  /*9650*/  SHF.L.U32 R52, R50, 0x8, RZ ;  /* 0x0000000832347819 */ /* 0x000fe200000006ff */
[C---:B------:R-:W-:Y:S01]  /*9660*/  IMAD R20, R38.reuse, R25, RZ ;  /* 0x0000001926147224 */ /* 0x040fe200078e02ff */
[----:B------:R-:W-:Y:S01]  /*9670*/  SHF.R.S32.HI R43, RZ, 0x18, R50 ;  /* 0x00000018ff2b7819 */ /* 0x000fe20000011432 */
[C---:B------:R-:W-:Y:S01]  /*9680*/  IMAD R25, R38.reuse, R30, RZ ;  /* 0x0000001e26197224 */ /* 0x040fe200078e02ff */
[C---:B------:R-:W-:Y:S01]  /*9690*/  PRMT R50, R51.reuse, 0x8880, RZ ;  /* 0x0000888033327816 */ /* 0x040fe200000000ff */
[C---:B------:R-:W-:Y:S01]  /*96a0*/  IMAD R30, R38.reuse, R35, RZ ;  /* 0x00000023261e7224 */ /* 0x040fe200078e02ff */
[----:B------:R-:W-:Y:S02]  /*96b0*/  SHF.L.U32 R49, R51, 0x10, RZ ;  /* 0x0000001033317819 */ /* 0x000fe400000006ff */
[----:B------:R-:W-:Y:S02]  /*96c0*/  SHF.R.S32.HI R47, RZ, 0x18, R51 ;  /* 0x00000018ff2f7819 */ /* 0x000fe40000011433 */
[----:B------:R-:W-:Y:S01]  /*96d0*/  I2IP.S8.S32.SAT R51, R7, R3, RZ ;  /* 0x0000000307337239 */ /* 0x000fe200000014ff */
[----:B------:R-:W-:Y:S01]  /*96e0*/  IMAD.MOV.U32 R3, RZ, RZ, R69 ;  /* 0x000000ffff037224 */ /* 0x000fe200078e0045 */
[----:B------:R-:W-:Y:S01]  /*96f0*/  SHF.R.S32.HI R5, RZ, 0x18, R67 ;  /* 0x00000018ff057819 */ /* 0x000fe20000011443 */
[----:B------:R-:W-:Y:S01]  /*9700*/  IMAD R7, R38, R16, RZ ;  /* 0x0000001026077224 */ /* 0x000fe200078e02ff */
[----:B------:R-:W-:Y:S01]  /*9710*/  IADD3 R36, PT, PT, R36, 0x1, RZ ;  /* 0x0000000124247810 */ /* 0x000fe20007ffe0ff */
[-C--:B------:R-:W-:Y:S02]  /*9720*/  IMAD R8, R3, R40.reuse, R8 ;  /* 0x0000002803087224 */ /* 0x080fe400078e0208 */
[-C--:B------:R-:W-:Y:S02]  /*9730*/  IMAD R9, R4, R40.reuse, R9 ;  /* 0x0000002804097224 */ /* 0x080fe400078e0209 */
[-C--:B------:R-:W-:Y:S02]  /*9740*/  IMAD R10, R5, R40.reuse, R10 ;  /* 0x00000028050a7224 */ /* 0x080fe400078e020a */
[----:B------:R-:W-:Y:S02]  /*9750*/  IMAD R11, R44, R40, R11 ;  /* 0x000000282c0b7224 */ /* 0x000fe400078e020b */
[C---:B------:R-:W-:Y:S02]  /*9760*/  IMAD R3, R38.reuse, R12, RZ ;  /* 0x0000000c26037224 */ /* 0x040fe400078e02ff */
[C---:B------:R-:W-:Y:S01]  /*9770*/  IMAD R12, R38.reuse, R17, RZ ;  /* 0x00000011260c7224 */ /* 0x040fe200078e02ff */
[----:B------:R-:W-:Y:S01]  /*9780*/  I2IP.S8.S32.SAT R11, R11, R10, RZ ;  /* 0x0000000a0b0b7239 */ /* 0x000fe200000014ff */
[C---:B------:R-:W-:Y:S01]  /*9790*/  IMAD R17, R38.reuse, R22, RZ ;  /* 0x0000001626117224 */ /* 0x040fe200078e02ff */
[----:B------:R-:W-:Y:S01]  /*97a0*/  SHF.R.S32.HI R10, RZ, 0x18, R64 ;  /* 0x00000018ff0a7819 */ /* 0x000fe20000011440 */
[C---:B------:R-:W-:Y:S02]  /*97b0*/  IMAD R22, R38.reuse, R27, RZ ;  /* 0x0000001b26167224 */ /* 0x040fe400078e02ff */
[----:B------:R-:W-:Y:S01]  /*97c0*/  IMAD R27, R38, R32, RZ ;  /* 0x00000020261b7224 */ /* 0x000fe200078e02ff */
[----:B------:R-:W-:Y:S01]  /*97d0*/  I2IP.S8.S32.SAT R32, R2, R0, R51 ;  /* 0x0000000002207239 */ /* 0x000fe20000001433 */
[C---:B------:R-:W-:Y:S01]  /*97e0*/  IMAD R4, R38.reuse, R13, RZ ;  /* 0x0000000d26047224 */ /* 0x040fe200078e02ff */
[----:B------:R-:W-:Y:S01]  /*97f0*/  SHF.R.S32.HI R0, RZ, 0x18, R61 ;  /* 0x00000018ff007819 */ /* 0x000fe2000001143d */
[C---:B------:R-:W-:Y:S01]  /*9800*/  IMAD R5, R38.reuse, R14, RZ ;  /* 0x0000000e26057224 */ /* 0x040fe200078e02ff */
[----:B------:R-:W-:Y:S01]  /*9810*/  MOV R2, R60 ;  /* 0x0000003c00027202 */ /* 0x000fe20000000f00 */
[C---:B------:R-:W-:Y:S02]  /*9820*/  IMAD R13, R38.reuse, R18, RZ ;  /* 0x00000012260d7224 */ /* 0x040fe400078e02ff */
[----:B------:R-:W-:Y:S02]  /*9830*/  IMAD R3, R39, R40, R3 ;  /* 0x0000002827037224 */ /* 0x000fe400078e0203 */
[C---:B------:R-:W-:Y:S02]  /*9840*/  IMAD R18, R38.reuse, R23, RZ ;  /* 0x0000001726127224 */ /* 0x040fe400078e02ff */
[----:B------:R-:W-:Y:S02]  /*9850*/  IMAD R23, R38, R28, RZ ;  /* 0x0000001c26177224 */ /* 0x000fe400078e02ff */
[----:B------:R-:W-:Y:S02]  /*9860*/  IMAD R4, R10, R40, R4 ;  /* 0x000000280a047224 */ /* 0x000fe400078e0204 */
[----:B------:R-:W-:Y:S01]  /*9870*/  IMAD R28, R38, R33, RZ ;  /* 0x00000021261c7224 */ /* 0x000fe200078e02ff */
[----:B------:R-:W-:Y:S01]  /*9880*/  I2IP.S8.S32.SAT R33, R9, R8, R11 ;  /* 0x0000000809217239 */ /* 0x000fe2000000140b */
[-C--:B------:R-:W-:Y:S01]  /*9890*/  IMAD R5, R0, R40.reuse, R5 ;  /* 0x0000002800057224 */ /* 0x080fe200078e0205 */
[----:B------:R-:W-:Y:S01]  /*98a0*/  SHF.R.S32.HI R8, RZ, 0x18, R59 ;  /* 0x00000018ff087819 */ /* 0x000fe2000001143b */
[-C--:B------:R-:W-:Y:S01]  /*98b0*/  IMAD R6, R45, R40.reuse, R6 ;  /* 0x000000282d067224 */ /* 0x080fe200078e0206 */
[----:B------:R-:W-:Y:S01]  /*98c0*/  SHF.R.S32.HI R9, RZ, 0x18, R58 ;  /* 0x00000018ff097819 */ /* 0x000fe2000001143a */
[-C--:B------:R-:W-:Y:S01]  /*98d0*/  IMAD R7, R2, R40.reuse, R7 ;  /* 0x0000002802077224 */ /* 0x080fe200078e0207 */
[----:B------:R-:W-:Y:S01]  /*98e0*/  MOV R0, R65 ;  /* 0x0000004100007202 */ /* 0x000fe20000000f00 */
[----:B------:R-:W-:Y:S01]  /*98f0*/  IMAD R14, R38, R19, RZ ;  /* 0x00000013260e7224 */ /* 0x000fe200078e02ff */
[----:B------:R-:W-:Y:S01]  /*9900*/  I2IP.S8.S32.SAT R5, R6, R5, RZ ;  /* 0x0000000506057239 */ /* 0x000fe200000014ff */
[-C--:B------:R-:W-:Y:S01]  /*9910*/  IMAD R12, R8, R40.reuse, R12 ;  /* 0x00000028080c7224 */ /* 0x080fe200078e020c */
[----:B------:R-:W-:Y:S01]  /*9920*/  SHF.R.S32.HI R2, RZ, 0x18, R63 ;  /* 0x00000018ff027819 */ /* 0x000fe2000001143f */
[-C--:B------:R-:W-:Y:S01]  /*9930*/  IMAD R13, R9, R40.reuse, R13 ;  /* 0x00000028090d7224 */ /* 0x080fe200078e020d */
[----:B------:R-:W-:Y:S01]  /*9940*/  SHF.R.S32.HI R8, RZ, 0x18, R62 ;  /* 0x00000018ff087819 */ /* 0x000fe2000001143e */
[----:B------:R-:W-:Y:S02]  /*9950*/  IMAD R16, R38, R21, RZ ;  /* 0x0000001526107224 */ /* 0x000fe400078e02ff */
[-C--:B------:R-:W-:Y:S02]  /*9960*/  IMAD R14, R46, R40.reuse, R14 ;  /* 0x000000282e0e7224 */ /* 0x080fe400078e020e */
[-C--:B------:R-:W-:Y:S02]  /*9970*/  IMAD R15, R0, R40.reuse, R15 ;  /* 0x00000028000f7224 */ /* 0x080fe400078e020f */
[----:B------:R-:W-:Y:S01]  /*9980*/  IMAD R16, R2, R40, R16 ;  /* 0x0000002802107224 */ /* 0x000fe200078e0210 */
[----:B------:R-:W-:Y:S01]  /*9990*/  I2IP.S8.S32.SAT R13, R14, R13, RZ ;  /* 0x0000000d0e0d7239 */ /* 0x000fe200000014ff */
[C---:B------:R-:W-:Y:S01]  /*99a0*/  IMAD R19, R38.reuse, R24, RZ ;  /* 0x0000001826137224 */ /* 0x040fe200078e02ff */
[----:B------:R-:W-:Y:S01]  /*99b0*/  SHF.R.S32.HI R2, RZ, 0x18, R56 ;  /* 0x00000018ff027819 */ /* 0x000fe20000011438 */
[----:B------:R-:W-:Y:S01]  /*99c0*/  IMAD R24, R38, R29, RZ ;  /* 0x0000001d26187224 */ /* 0x000fe200078e02ff */
[----:B------:R-:W-:Y:S01]  /*99d0*/  I2IP.S8.S32.SAT R35, R12, R7, R13 ;  /* 0x000000070c237239 */ /* 0x000fe2000000140d */
[----:B------:R-:W-:Y:S02]  /*99e0*/  IMAD R17, R8, R40, R17 ;  /* 0x0000002808117224 */ /* 0x000fe400078e0211 */
[----:B------:R-:W-:Y:S02]  /*99f0*/  IMAD.MOV.U32 R0, RZ, RZ, R57 ;  /* 0x000000ffff007224 */ /* 0x000fe400078e0039 */
[----:B------:R-:W-:Y:S01]  /*9a00*/  IMAD R29, R38, R34, RZ ;  /* 0x00000022261d7224 */ /* 0x000fe200078e02ff */
[----:B------:R-:W-:Y:S01]  /*9a10*/  I2IP.S8.S32.SAT R34, R4, R3, R5 ;  /* 0x0000000304227239 */ /* 0x000fe20000001405 */
[-C--:B------:R-:W-:Y:S01]  /*9a20*/  IMAD R18, R41, R40.reuse, R18 ;  /* 0x0000002829127224 */ /* 0x080fe200078e0212 */
[----:B------:R-:W-:Y:S01]  /*9a30*/  SHF.R.S32.HI R3, RZ, 0x18, R55 ;  /* 0x00000018ff037819 */ /* 0x000fe20000011437 */
[----:B------:R-:W-:Y:S01]  /*9a40*/  IMAD R19, R0, R40, R19 ;  /* 0x0000002800137224 */ /* 0x000fe200078e0213 */
[----:B------:R-:W-:Y:S01]  /*9a50*/  MOV R0, R54 ;  /* 0x0000003600007202 */ /* 0x000fe20000000f00 */
[----:B------:R1:W-:Y:S01]  /*9a60*/  STS.128 [R74+UR43+0x5200], R32 ;  /* 0x005200204a007988 */ /* 0x0003e20008000c2b */
        /* <DEDUP_REMOVED lines=8> */
[----:B------:R-:W-:Y:S01]  /*9af0*/  I2IP.S8.S32.SAT R16, R16, R15, R17 ;  /* 0x0000000f10107239 */ /* 0x000fe20000001411 */
[-C--:B------:R-:W-:Y:S01]  /*9b00*/  IMAD R23, R0, R40.reuse, R23 ;  /* 0x0000002800177224 */ /* 0x080fe200078e0217 */
[----:B------:R-:W-:Y:S01]  /*9b10*/  SHF.R.S32.HI R0, RZ, 0x18, R52 ;  /* 0x00000018ff007819 */ /* 0x000fe20000011434 */
[----:B------:R-:W-:Y:S01]  /*9b20*/  IMAD R24, R2, R40, R24 ;  /* 0x0000002802187224 */ /* 0x000fe200078e0218 */
[----:B------:R-:W-:Y:S01]  /*9b30*/  MOV R2, R50 ;  /* 0x0000003200027202 */ /* 0x000fe20000000f00 */
[----:B------:R-:W-:Y:S01]  /*9b40*/  IMAD R26, R38, R31, RZ ;  /* 0x0000001f261a7224 */ /* 0x000fe200078e02ff */
[----:B------:R-:W-:Y:S01]  /*9b50*/  I2IP.S8.S32.SAT R17, R22, R21, RZ ;  /* 0x0000001516117239 */ /* 0x000fe200000014ff */
[-C--:B------:R-:W-:Y:S02]  /*9b60*/  IMAD R25, R0, R40.reuse, R25 ;  /* 0x0000002800197224 */ /* 0x080fe400078e0219 */
[-C--:B------:R-:W-:Y:S01]  /*9b70*/  IMAD R26, R43, R40.reuse, R26 ;  /* 0x000000282b1a7224 */ /* 0x080fe200078e021a */
[----:B------:R-:W-:Y:S01]  /*9b80*/  I2IP.S8.S32.SAT R17, R20, R19, R17 ;  /* 0x0000001314117239 */ /* 0x000fe20000001411 */
[-C--:B------:R-:W-:Y:S02]  /*9b90*/  IMAD R27, R2, R40.reuse, R27 ;  /* 0x00000028021b7224 */ /* 0x080fe400078e021b */
[-C--:B------:R-:W-:Y:S01]  /*9ba0*/  IMAD R28, R3, R40.reuse, R28 ;  /* 0x00000028031c7224 */ /* 0x080fe200078e021c */
[----:B------:R-:W-:Y:S01]  /*9bb0*/  I2IP.S8.S32.SAT R18, R26, R25, RZ ;  /* 0x000000191a127239 */ /* 0x000fe200000014ff */
[-C--:B------:R-:W-:Y:S02]  /*9bc0*/  IMAD R29, R4, R40.reuse, R29 ;  /* 0x00000028041d7224 */ /* 0x080fe400078e021d */
[----:B------:R-:W-:Y:S01]  /*9bd0*/  IMAD R30, R47, R40, R30 ;  /* 0x000000282f1e7224 */ /* 0x000fe200078e021e */
[----:B------:R-:W-:Y:S04]  /*9be0*/  I2IP.S8.S32.SAT R18, R24, R23, R18 ;  /* 0x0000001718127239 */ /* 0x000fe80000001412 */
        /* <DEDUP_REMOVED lines=26> */
.L_x_141:
[----:B------:R-:W-:Y:S05]  /*9d90*/  BSYNC.RECONVERGENT B0 ;  /* 0x0000000000007941 */ /* 0x000fea0003800200 */
.L_x_140:
[----:B------:R-:W-:Y:S01]  /*9da0*/  R2UR UR4, R78 ;  /* 0x000000004e0472ca */ /* 0x000fe200000e0000 */
[----:B------:R-:W-:Y:S01]  /*9db0*/  BAR.SYNC.DEFER_BLOCKING 0x1, 0x80 ;  /* 0x0042000000007b1d */ /* 0x000fe20000010000 */
[----:B------:R-:W-:Y:S01]  /*9dc0*/  ISETP.NE.AND P0, PT, R81, 0x2, PT ;  /* 0x000000025100780c */ /* 0x000fe20003f05270 */
[----:B------:R-:W-:Y:S01]  /*9dd0*/  UISETP.NE.AND UP0, UPT, UR44, URZ, UPT ;  /* 0x000000ff2c00728c */ /* 0x000fe2000bf05270 */
[----:B------:R-:W-:Y:S01]  /*9de0*/  ISETP.NE.AND P1, PT, R36, 0x4, PT ;  /* 0x000000042400780c */ /* 0x000fe20003f25270 */
[----:B------:R-:W-:Y:S01]  /*9df0*/  UIADD3 UR30, UPT, UPT, UR37, UR63, URZ ;  /* 0x0000003f251e7290 */ /* 0x000fe2000fffe0ff */
[----:B------:R-:W-:Y:S02]  /*9e00*/  SEL R2, RZ, 0x1, P0 ;  /* 0x00000001ff027807 */ /* 0x000fe40000000000 */
[----:B------:R-:W-:Y:S02]  /*9e10*/  SEL R0, RZ, 0x1, P1 ;  /* 0x00000001ff007807 */ /* 0x000fe40000800000 */
[----:B------:R-:W-:Y:S02]  /*9e20*/  LOP3.LUT R84, R84, R2, RZ, 0x3c, !PT ;  /* 0x0000000254547212 */ /* 0x000fe400078e3cff */
[----:B------:R-:W-:Y:S01]  /*9e30*/  LOP3.LUT R85, R85, R0, RZ, 0x3c, !PT ;  /* 0x0000000055557212 */ /* 0x000fe200078e3cff */
[----:B------:R-:W-:Y:S01]  /*9e40*/  UIADD3 UR20, UPT, UPT, UR38, UR4, URZ ;  /* 0x0000000426147290 */ /* 0x000fe2000fffe0ff */
[----:B------:R-:W-:Y:S02]  /*9e50*/  SEL R81, R81, RZ, P0 ;  /* 0x000000ff51517207 */ /* 0x000fe40000000000 */
[----:B------:R-:W-:Y:S01]  /*9e60*/  SEL R36, R36, RZ, P1 ;  /* 0x000000ff24247207 */ /* 0x000fe20000800000 */
[----:B------:R-:W-:Y:S01]  /*9e70*/  UMOV UR36, UR59 ;  /* 0x0000003b00247c82 */ /* 0x000fe20008000000 */
[----:B------:R-:W-:Y:S07]  /*9e80*/  BRA.U UP0, `(.L_x_142) ;  /* 0xffffffb900887547 */ /* 0x000fee000b83ffff */
[----:B------:R-:W-:Y:S05]  /*9e90*/  EXIT ;  /* 0x000000000000794d */ /* 0x000fea0003800000 */
.L_x_24:
[----:B--2---:R2:W3:Y:S02]  /*9ea0*/  SYNCS.PHASECHK.TRANS64.TRYWAIT P0, [R0+URZ+0x100], R2 ;  /* 0x00010002000075a7 */ /* 0x0044e400080011ff */
[----:B---3--:R-:W-:Y:S05]  /*9eb0*/  @!P0 NANOSLEEP.SYNCS 0x989680 ;  /* 0x009896800000895d */ /* 0x008fea0003900000 */
[----:B------:R-:W3:Y:S02]  /*9ec0*/  @!P0 SYNCS.PHASECHK.TRANS64 P0, [R0+URZ+0x100], R2 ;  /* 0x00010002000085a7 */ /* 0x000ee400080010ff */
[----:B---3--:R-:W-:Y:S05]  /*9ed0*/  @!P0 BRA `(.L_x_24) ;  /* 0xfffffffc00f08947 */ /* 0x008fea000383ffff */
[----:B------:R-:W-:Y:S05]  /*9ee0*/  BRA `(.L_x_143) ;  /* 0xffffff7800d87947 */ /* 0x000fea000383ffff */
.L_x_27:
[----:B-1----:R-:W-:-:S07]  /*9ef0*/  MOV R0, UR33 ;  /* 0x0000002100007c02 */ /* 0x002fce0008000f00 */
.L_x_144:
[----:B-1----:R1:W2:Y:S02]  /*9f00*/  SYNCS.PHASECHK.TRANS64.TRYWAIT P0, [R0+URZ+0x20], R3 ;  /* 0x00002003000075a7 */ /* 0x0022a400080011ff */
[----:B--2---:R-:W-:Y:S05]  /*9f10*/  @!P0 NANOSLEEP.SYNCS 0x989680 ;  /* 0x009896800000895d */ /* 0x004fea0003900000 */
[----:B------:R-:W2:Y:S02]  /*9f20*/  @!P0 SYNCS.PHASECHK.TRANS64 P0, [R0+URZ+0x20], R3 ;  /* 0x00002003000085a7 */ /* 0x000ea400080010ff */
[----:B--2---:R-:W-:Y:S05]  /*9f30*/  @!P0 BRA `(.L_x_144) ;  /* 0xfffffffc00f08947 */ /* 0x004fea000383ffff */
[----:B------:R-:W-:Y:S05]  /*9f40*/  BRA `(.L_x_26) ;  /* 0xffffff7c00307947 */ /* 0x000fea000383ffff */
.L_x_34:
[----:B-1----:R-:W-:-:S07]  /*9f50*/  MOV R0, UR17 ;  /* 0x0000001100007c02 */ /* 0x002fce0008000f00 */
.L_x_145:
[----:B-1----:R1:W2:Y:S02]  /*9f60*/  SYNCS.PHASECHK.TRANS64.TRYWAIT P0, [R0+URZ+0x20], R3 ;  /* 0x00002003000075a7 */ /* 0x0022a400080011ff */
[----:B--2---:R-:W-:Y:S05]  /*9f70*/  @!P0 NANOSLEEP.SYNCS 0x989680 ;  /* 0x009896800000895d */ /* 0x004fea0003900000 */
[----:B------:R-:W2:Y:S02]  /*9f80*/  @!P0 SYNCS.PHASECHK.TRANS64 P0, [R0+URZ+0x20], R3 ;  /* 0x00002003000085a7 */ /* 0x000ea400080010ff */
[----:B--2---:R-:W-:Y:S05]  /*9f90*/  @!P0 BRA `(.L_x_145) ;  /* 0xfffffffc00f08947 */ /* 0x004fea000383ffff */
[----:B------:R-:W-:Y:S05]  /*9fa0*/  BRA `(.L_x_33) ;  /* 0xffffff7c00f07947 */ /* 0x000fea000383ffff */
.L_x_39:
[----:B-1----:R1:W2:Y:S02]  /*9fb0*/  SYNCS.PHASECHK.TRANS64.TRYWAIT P0, [R3+URZ+0x90], R0 ;  /* 0x00009000030075a7 */ /* 0x0022a400080011ff */
[----:B--2---:R-:W-:Y:S05]  /*9fc0*/  @!P0 NANOSLEEP.SYNCS 0x989680 ;  /* 0x009896800000895d */ /* 0x004fea0003900000 */
[----:B------:R-:W2:Y:S02]  /*9fd0*/  @!P0 SYNCS.PHASECHK.TRANS64 P0, [R3+URZ+0x90], R0 ;  /* 0x00009000030085a7 */ /* 0x000ea400080010ff */
[----:B--2---:R-:W-:Y:S05]  /*9fe0*/  @!P0 BRA `(.L_x_39) ;  /* 0xfffffffc00f08947 */ /* 0x004fea000383ffff */
[----:B------:R-:W-:Y:S05]  /*9ff0*/  BRA `(.L_x_146) ;  /* 0xffffff8000987947 */ /* 0x000fea000383ffff */
.L_x_43:
[----:B------:R-:W-:-:S07]  /*a000*/  MOV R0, UR4 ;  /* 0x0000000400007c02 */ /* 0x000fce0008000f00 */
.L_x_147:
[----:B-1----:R1:W2:Y:S02]  /*a010*/  SYNCS.PHASECHK.TRANS64.TRYWAIT P0, [R0+URZ], R2 ;  /* 0x00000002000075a7 */ /* 0x0022a400080011ff */
[----:B--2---:R-:W-:Y:S05]  /*a020*/  @!P0 NANOSLEEP.SYNCS 0x989680 ;  /* 0x009896800000895d */ /* 0x004fea0003900000 */
[----:B------:R-:W2:Y:S02]  /*a030*/  @!P0 SYNCS.PHASECHK.TRANS64 P0, [R0+URZ], R2 ;  /* 0x00000002000085a7 */ /* 0x000ea400080010ff */
[----:B--2---:R-:W-:Y:S05]  /*a040*/  @!P0 BRA `(.L_x_147) ;  /* 0xfffffffc00f08947 */ /* 0x004fea000383ffff */
[----:B------:R-:W-:Y:S05]  /*a050*/  BRA `(.L_x_148) ;  /* 0xffffff8800407947 */ /* 0x000fea000383ffff */
.L_x_44:
[----:B------:R-:W-:-:S07]  /*a060*/  MOV R0, UR5 ;  /* 0x0000000500007c02 */ /* 0x000fce0008000f00 */
.L_x_149:
[----:B-1----:R1:W2:Y:S02]  /*a070*/  SYNCS.PHASECHK.TRANS64.TRYWAIT P0, [R0+URZ], R3 ;  /* 0x00000003000075a7 */ /* 0x0022a400080011ff */
[----:B--2---:R-:W-:Y:S05]  /*a080*/  @!P0 NANOSLEEP.SYNCS 0x989680 ;  /* 0x009896800000895d */ /* 0x004fea0003900000 */
[----:B------:R-:W2:Y:S02]  /*a090*/  @!P0 SYNCS.PHASECHK.TRANS64 P0, [R0+URZ], R3 ;  /* 0x00000003000085a7 */ /* 0x000ea400080010ff */
[----:B--2---:R-:W-:Y:S05]  /*a0a0*/  @!P0 BRA `(.L_x_149) ;  /* 0xfffffffc00f08947 */ /* 0x004fea000383ffff */
[----:B------:R-:W-:Y:S05]  /*a0b0*/  BRA `(.L_x_150) ;  /* 0xffffff88004c7947 */ /* 0x000fea000383ffff */
.L_x_45:
[----:B------:R-:W-:-:S07]  /*a0c0*/  MOV R0, UR5 ;  /* 0x0000000500007c02 */ /* 0x000fce0008000f00 */
.L_x_151:
[----:B-1----:R1:W2:Y:S02]  /*a0d0*/  SYNCS.PHASECHK.TRANS64.TRYWAIT P0, [R0+URZ], R3 ;  /* 0x00000003000075a7 */ /* 0x0022a400080011ff */
[----:B--2---:R-:W-:Y:S05]  /*a0e0*/  @!P0 NANOSLEEP.SYNCS 0x989680 ;  /* 0x009896800000895d */ /* 0x004fea0003900000 */
[----:B------:R-:W2:Y:S02]  /*a0f0*/  @!P0 SYNCS.PHASECHK.TRANS64 P0, [R0+URZ], R3 ;  /* 0x00000003000085a7 */ /* 0x000ea400080010ff */
[----:B--2---:R-:W-:Y:S05]  /*a100*/  @!P0 BRA `(.L_x_151) ;  /* 0xfffffffc00f08947 */ /* 0x004fea000383ffff */
[----:B------:R-:W-:Y:S05]  /*a110*/  BRA `(.L_x_152) ;  /* 0xffffff8800587947 */ /* 0x000fea000383ffff */
.L_x_48:
[----:B-1----:R1:W2:Y:S02]  /*a120*/  SYNCS.PHASECHK.TRANS64.TRYWAIT P0, [R2+URZ+0xf0], R4 ;  /* 0x0000f004020075a7 */ /* 0x0022a400080011ff */
[----:B--2---:R-:W-:Y:S05]  /*a130*/  @!P0 NANOSLEEP.SYNCS 0x989680 ;  /* 0x009896800000895d */ /* 0x004fea0003900000 */
[----:B------:R-:W2:Y:S02]  /*a140*/  @!P0 SYNCS.PHASECHK.TRANS64 P0, [R2+URZ+0xf0], R4 ;  /* 0x0000f004020085a7 */ /* 0x000ea400080010ff */
[----:B--2---:R-:W-:Y:S05]  /*a150*/  @!P0 BRA `(.L_x_48) ;  /* 0xfffffffc00f08947 */ /* 0x004fea000383ffff */
[----:B------:R-:W-:Y:S05]  /*a160*/  BRA `(.L_x_153) ;  /* 0xffffff8800b47947 */ /* 0x000fea000383ffff */
.L_x_49:
[----:B------:R-:W-:-:S07]  /*a170*/  MOV R2, UR4 ;  /* 0x0000000400027c02 */ /* 0x000fce0008000f00 */
.L_x_154:
[----:B-1----:R1:W2:Y:S02]  /*a180*/  SYNCS.PHASECHK.TRANS64.TRYWAIT P0, [R2+URZ+0xa0], R5 ;  /* 0x0000a005020075a7 */ /* 0x0022a400080011ff */
[----:B--2---:R-:W-:Y:S05]  /*a190*/  @!P0 NANOSLEEP.SYNCS 0x989680 ;  /* 0x009896800000895d */ /* 0x004fea0003900000 */
[----:B------:R-:W2:Y:S02]  /*a1a0*/  @!P0 SYNCS.PHASECHK.TRANS64 P0, [R2+URZ+0xa0], R5 ;  /* 0x0000a005020085a7 */ /* 0x000ea400080010ff */
[----:B--2---:R-:W-:Y:S05]  /*a1b0*/  @!P0 BRA `(.L_x_154) ;  /* 0xfffffffc00f08947 */ /* 0x004fea000383ffff */
[----:B------:R-:W-:Y:S05]  /*a1c0*/  BRA `(.L_x_155) ;  /* 0xffffff8800c47947 */ /* 0x000fea000383ffff */
.L_x_50:
[----:B-1----:R1:W2:Y:S02]  /*a1d0*/  SYNCS.PHASECHK.TRANS64.TRYWAIT P1, [R2+URZ+0x90], R4 ;  /* 0x00009004020075a7 */ /* 0x0022a400080211ff */
[----:B--2---:R-:W-:Y:S05]  /*a1e0*/  @!P1 NANOSLEEP.SYNCS 0x989680 ;  /* 0x009896800000995d */ /* 0x004fea0003900000 */
[----:B------:R-:W2:Y:S02]  /*a1f0*/  @!P1 SYNCS.PHASECHK.TRANS64 P1, [R2+URZ+0x90], R4 ;  /* 0x00009004020095a7 */ /* 0x000ea400080210ff */
[----:B--2---:R-:W-:Y:S05]  /*a200*/  @!P1 BRA `(.L_x_50) ;  /* 0xfffffffc00f09947 */ /* 0x004fea000383ffff */
[----:B------:R-:W-:Y:S05]  /*a210*/  BRA `(.L_x_156) ;  /* 0xffffff8800f47947 */ /* 0x000fea000383ffff */
.L_x_53:
[----:B------:R-:W-:-:S07]  /*a220*/  MOV R0, UR4 ;  /* 0x0000000400007c02 */ /* 0x000fce0008000f00 */
.L_x_157:
[----:B-1----:R1:W2:Y:S02]  /*a230*/  SYNCS.PHASECHK.TRANS64.TRYWAIT P0, [R0+URZ+0xa0], R2 ;  /* 0x0000a002000075a7 */ /* 0x0022a400080011ff */
[----:B--2---:R-:W-:Y:S05]  /*a240*/  @!P0 NANOSLEEP.SYNCS 0x989680 ;  /* 0x009896800000895d */ /* 0x004fea0003900000 */
[----:B------:R-:W2:Y:S02]  /*a250*/  @!P0 SYNCS.PHASECHK.TRANS64 P0, [R0+URZ+0xa0], R2 ;  /* 0x0000a002000085a7 */ /* 0x000ea400080010ff */
[----:B--2---:R-:W-:Y:S05]  /*a260*/  @!P0 BRA `(.L_x_157) ;  /* 0xfffffffc00f08947 */ /* 0x004fea000383ffff */
[----:B------:R-:W-:Y:S05]  /*a270*/  BRA `(.L_x_52) ;  /* 0xffffff8c00487947 */ /* 0x000fea000383ffff */
.L_x_62:
[----:B-1----:R-:W-:-:S04]  /*a280*/  MOV R5, UR5 ;  /* 0x0000000500057c02 */ /* 0x002fc80008000f00 */
[----:B------:R1:W2:Y:S03]  /*a290*/  SYNCS.PHASECHK.TRANS64.TRYWAIT P0, [R5+URZ+0x8], R6 ;  /* 0x00000806050075a7 */ /* 0x0002a600080011ff */
[----:B--2---:R-:W-:Y:S05]  /*a2a0*/  @!P0 NANOSLEEP.SYNCS 0x989680 ;  /* 0x009896800000895d */ /* 0x004fea0003900000 */
[----:B------:R-:W2:Y:S02]  /*a2b0*/  @!P0 SYNCS.PHASECHK.TRANS64 P0, [R5+URZ+0x8], R6 ;  /* 0x00000806050085a7 */ /* 0x000ea400080010ff */
[----:B--2---:R-:W-:Y:S05]  /*a2c0*/  @!P0 BRA `(.L_x_62) ;  /* 0xfffffffc00ec8947 */ /* 0x004fea000383ffff */
[----:B------:R-:W-:Y:S05]  /*a2d0*/  BRA `(.L_x_61) ;  /* 0xffffff8c00fc7947 */ /* 0x000fea000383ffff */
.L_x_64:
[----:B------:R-:W-:Y:S01]  /*a2e0*/  BSSY B0, `(.L_x_158) ;  /* 0x0000006000007945 */ /* 0x000fe20003800000 */
[----:B------:R-:W-:-:S07]  /*a2f0*/  MOV R15, 0xffffffff ;  /* 0xffffffff000f7802 */ /* 0x000fce0000000f00 */
[----:B-1---5:R-:W-:Y:S05]  /*a300*/  WARPSYNC.COLLECTIVE R15, `(.L_x_159) ;  /* 0x000000000f0c7348 */ /* 0x022fea0003c00000 */
[----:B------:R-:W-:Y:S02]  /*a310*/  ELECT P6, UR79, PT ;  /* 0x00000000004f782f */ /* 0x000fe400038c0000 */
[----:B------:R-:W-:Y:S01]  /*a320*/  MOV R14, UR79 ;  /* 0x0000004f000e7c02 */ /* 0x000fe20008000f00 */
[----:B-1---5:R-:W-:Y:S10]  /*a330*/  ENDCOLLECTIVE ;  /* 0x000000000000791b */ /* 0x022ff40003800000 */
.L_x_159:
[----:B------:R-:W-:Y:S05]  /*a340*/  BSYNC B0 ;  /* 0x0000000000007941 */ /* 0x000fea0003800000 */
.L_x_158:
[----:B------:R-:W-:Y:S05]  /*a350*/  BRA `(.L_x_160) ;  /* 0xffffff90002c7947 */ /* 0x000fea000383ffff */
.L_x_66:
[----:B-1----:R-:W-:-:S04]  /*a360*/  MOV R0, UR5 ;  /* 0x0000000500007c02 */ /* 0x002fc80008000f00 */
[----:B------:R1:W2:Y:S03]  /*a370*/  SYNCS.PHASECHK.TRANS64.TRYWAIT P0, [R0+URZ+0x8], R4 ;  /* 0x00000804000075a7 */ /* 0x0002a600080011ff */
[----:B--2---:R-:W-:Y:S05]  /*a380*/  @!P0 NANOSLEEP.SYNCS 0x989680 ;  /* 0x009896800000895d */ /* 0x004fea0003900000 */
[----:B------:R-:W2:Y:S02]  /*a390*/  @!P0 SYNCS.PHASECHK.TRANS64 P0, [R0+URZ+0x8], R4 ;  /* 0x00000804000085a7 */ /* 0x000ea400080010ff */
[----:B--2---:R-:W-:Y:S05]  /*a3a0*/  @!P0 BRA `(.L_x_66) ;  /* 0xfffffffc00ec8947 */ /* 0x004fea000383ffff */
[----:B------:R-:W-:Y:S05]  /*a3b0*/  BRA `(.L_x_65) ;  /* 0xffffff9000307947 */ /* 0x000fea000383ffff */
.L_x_67:
[----:B-1----:R1:W2:Y:S02]  /*a3c0*/  SYNCS.PHASECHK.TRANS64.TRYWAIT P0, [R0+URZ+0x90], R4 ;  /* 0x00009004000075a7 */ /* 0x0022a400080011ff */
[----:B--2---:R-:W-:Y:S05]  /*a3d0*/  @!P0 NANOSLEEP.SYNCS 0x989680 ;  /* 0x009896800000895d */ /* 0x004fea0003900000 */
[----:B------:R-:W2:Y:S02]  /*a3e0*/  @!P0 SYNCS.PHASECHK.TRANS64 P0, [R0+URZ+0x90], R4 ;  /* 0x00009004000085a7 */ /* 0x000ea400080010ff */
[----:B--2---:R-:W-:Y:S05]  /*a3f0*/  @!P0 BRA `(.L_x_67) ;  /* 0xfffffffc00f08947 */ /* 0x004fea000383ffff */
[----:B------:R-:W-:Y:S05]  /*a400*/  BRA `(.L_x_161) ;  /* 0xffffff94000c7947 */ /* 0x000fea000383ffff */
.L_x_69:
[----:B------:R-:W-:-:S07]  /*a410*/  MOV R0, UR23 ;  /* 0x0000001700007c02 */ /* 0x000fce0008000f00 */
.L_x_162:
[----:B-1----:R1:W2:Y:S02]  /*a420*/  SYNCS.PHASECHK.TRANS64.TRYWAIT P0, [R0+URZ+0xd0], R4 ;  /* 0x0000d004000075a7 */ /* 0x0022a400080011ff */
[----:B--2---:R-:W-:Y:S05]  /*a430*/  @!P0 NANOSLEEP.SYNCS 0x989680 ;  /* 0x009896800000895d */ /* 0x004fea0003900000 */
[----:B------:R-:W2:Y:S02]  /*a440*/  @!P0 SYNCS.PHASECHK.TRANS64 P0, [R0+URZ+0xd0], R4 ;  /* 0x0000d004000085a7 */ /* 0x000ea400080010ff */
[----:B--2---:R-:W-:Y:S05]  /*a450*/  @!P0 BRA `(.L_x_162) ;  /* 0xfffffffc00f08947 */ /* 0x004fea000383ffff */
[----:B------:R-:W-:Y:S05]  /*a460*/  BRA `(.L_x_163) ;  /* 0xffffff9400587947 */ /* 0x000fea000383ffff */
.L_x_72:
[----:B------:R-:W-:Y:S07]  /*a470*/  MOV R0, UR5 ;  /* 0x0000000500007c02 */ /* 0x000fee0008000f00 */
.L_x_164:
[----:B-1----:R1:W2:Y:S02]  /*a480*/  SYNCS.PHASECHK.TRANS64.TRYWAIT P0, [R0+URZ], R4 ;  /* 0x00000004000075a7 */ /* 0x0022a400080011ff */
[----:B--2---:R-:W-:Y:S05]  /*a490*/  @!P0 NANOSLEEP.SYNCS 0x989680 ;  /* 0x009896800000895d */ /* 0x004fea0003900000 */
[----:B------:R-:W2:Y:S02]  /*a4a0*/  @!P0 SYNCS.PHASECHK.TRANS64 P0, [R0+URZ], R4 ;  /* 0x00000004000085a7 */ /* 0x000ea400080010ff */
[----:B--2---:R-:W-:Y:S05]  /*a4b0*/  @!P0 BRA `(.L_x_164) ;  /* 0xfffffffc00f08947 */ /* 0x004fea000383ffff */
[----:B------:R-:W-:Y:S05]  /*a4c0*/  BRA `(.L_x_71) ;  /* 0xffffff94006c7947 */ /* 0x000fea000383ffff */
.L_x_76:
[----:B-1----:R-:W-:-:S07]  /*a4d0*/  MOV R0, UR4 ;  /* 0x0000000400007c02 */ /* 0x002fce0008000f00 */
.L_x_165:
[----:B-1----:R1:W2:Y:S02]  /*a4e0*/  SYNCS.PHASECHK.TRANS64.TRYWAIT P0, [R0+URZ], R2 ;  /* 0x00000002000075a7 */ /* 0x0022a400080011ff */
[----:B--2---:R-:W-:Y:S05]  /*a4f0*/  @!P0 NANOSLEEP.SYNCS 0x989680 ;  /* 0x009896800000895d */ /* 0x004fea0003900000 */
[----:B------:R-:W2:Y:S02]  /*a500*/  @!P0 SYNCS.PHASECHK.TRANS64 P0, [R0+URZ], R2 ;  /* 0x00000002000085a7 */ /* 0x000ea400080010ff */
[----:B--2---:R-:W-:Y:S05]  /*a510*/  @!P0 BRA `(.L_x_165) ;  /* 0xfffffffc00f08947 */ /* 0x004fea000383ffff */
[----:B------:R-:W-:Y:S05]  /*a520*/  BRA `(.L_x_166) ;  /* 0xffffff9800387947 */ /* 0x000fea000383ffff */
.L_x_77:
[----:B------:R-:W-:-:S07]  /*a530*/  MOV R0, UR5 ;  /* 0x0000000500007c02 */ /* 0x000fce0008000f00 */
.L_x_167:
[----:B-1----:R1:W2:Y:S02]  /*a540*/  SYNCS.PHASECHK.TRANS64.TRYWAIT P0, [R0+URZ], R3 ;  /* 0x00000003000075a7 */ /* 0x0022a400080011ff */
[----:B--2---:R-:W-:Y:S05]  /*a550*/  @!P0 NANOSLEEP.SYNCS 0x989680 ;  /* 0x009896800000895d */ /* 0x004fea0003900000 */
[----:B------:R-:W2:Y:S02]  /*a560*/  @!P0 SYNCS.PHASECHK.TRANS64 P0, [R0+URZ], R3 ;  /* 0x00000003000085a7 */ /* 0x000ea400080010ff */
[----:B--2---:R-:W-:Y:S05]  /*a570*/  @!P0 BRA `(.L_x_167) ;  /* 0xfffffffc00f08947 */ /* 0x004fea000383ffff */
[----:B------:R-:W-:Y:S05]  /*a580*/  BRA `(.L_x_168) ;  /* 0xffffff9800447947 */ /* 0x000fea000383ffff */
.L_x_78:
[----:B------:R-:W-:-:S07]  /*a590*/  MOV R0, UR5 ;  /* 0x0000000500007c02 */ /* 0x000fce0008000f00 */
.L_x_169:
[----:B-1----:R1:W2:Y:S02]  /*a5a0*/  SYNCS.PHASECHK.TRANS64.TRYWAIT P0, [R0+URZ], R3 ;  /* 0x00000003000075a7 */ /* 0x0022a400080011ff */
[----:B--2---:R-:W-:Y:S05]  /*a5b0*/  @!P0 NANOSLEEP.SYNCS 0x989680 ;  /* 0x009896800000895d */ /* 0x004fea0003900000 */
[----:B------:R-:W2:Y:S02]  /*a5c0*/  @!P0 SYNCS.PHASECHK.TRANS64 P0, [R0+URZ], R3 ;  /* 0x00000003000085a7 */ /* 0x000ea400080010ff */
[----:B--2---:R-:W-:Y:S05]  /*a5d0*/  @!P0 BRA `(.L_x_169) ;  /* 0xfffffffc00f08947 */ /* 0x004fea000383ffff */
[----:B------:R-:W-:Y:S05]  /*a5e0*/  BRA `(.L_x_170) ;  /* 0xffffff9800507947 */ /* 0x000fea000383ffff */
.L_x_81:
[----:B------:R-:W-:-:S07]  /*a5f0*/  MOV R0, UR17 ;  /* 0x0000001100007c02 */ /* 0x000fce0008000f00 */
.L_x_171:
[----:B-1----:R1:W2:Y:S02]  /*a600*/  SYNCS.PHASECHK.TRANS64.TRYWAIT P1, [R0+URZ+0x110], R2 ;  /* 0x00011002000075a7 */ /* 0x0022a400080211ff */
[----:B--2---:R-:W-:Y:S05]  /*a610*/  @!P1 NANOSLEEP.SYNCS 0x989680 ;  /* 0x009896800000995d */ /* 0x004fea0003900000 */
[----:B------:R-:W2:Y:S02]  /*a620*/  @!P1 SYNCS.PHASECHK.TRANS64 P1, [R0+URZ+0x110], R2 ;  /* 0x00011002000095a7 */ /* 0x000ea400080210ff */
[----:B--2---:R-:W-:Y:S05]  /*a630*/  @!P1 BRA `(.L_x_171) ;  /* 0xfffffffc00f09947 */ /* 0x004fea000383ffff */
[----:B------:R-:W-:Y:S05]  /*a640*/  BRA `(.L_x_172) ;  /* 0xffffff98009c7947 */ /* 0x000fea000383ffff */
.L_x_86:
[----:B--2---:R2:W3:Y:S02]  /*a650*/  SYNCS.PHASECHK.TRANS64.TRYWAIT P0, [R12+URZ+0x90], R0 ;  /* 0x000090000c0075a7 */ /* 0x0044e400080011ff */
[----:B---3--:R-:W-:Y:S05]  /*a660*/  @!P0 NANOSLEEP.SYNCS 0x989680 ;  /* 0x009896800000895d */ /* 0x008fea0003900000 */
[----:B------:R-:W3:Y:S02]  /*a670*/  @!P0 SYNCS.PHASECHK.TRANS64 P0, [R12+URZ+0x90], R0 ;  /* 0x000090000c0085a7 */ /* 0x000ee400080010ff */
[----:B---3--:R-:W-:Y:S05]  /*a680*/  @!P0 BRA `(.L_x_86) ;  /* 0xfffffffc00f08947 */ /* 0x008fea000383ffff */
[----:B------:R-:W-:Y:S05]  /*a690*/  BRA `(.L_x_173) ;  /* 0xffffff9c00c47947 */ /* 0x000fea000383ffff */
.L_x_89:
[----:B-1----:R-:W-:Y:S07]  /*a6a0*/  MOV R0, UR21 ;  /* 0x0000001500007c02 */ /* 0x002fee0008000f00 */
.L_x_174:
[----:B-1----:R1:W2:Y:S02]  /*a6b0*/  SYNCS.PHASECHK.TRANS64.TRYWAIT P2, [R0+URZ+0x88], R6 ;  /* 0x00008806000075a7 */ /* 0x0022a400080411ff */
[----:B--2---:R-:W-:Y:S05]  /*a6c0*/  @!P2 NANOSLEEP.SYNCS 0x989680 ;  /* 0x009896800000a95d */ /* 0x004fea0003900000 */
[----:B------:R-:W2:Y:S02]  /*a6d0*/  @!P2 SYNCS.PHASECHK.TRANS64 P2, [R0+URZ+0x88], R6 ;  /* 0x000088060000a5a7 */ /* 0x000ea400080410ff */
[----:B--2---:R-:W-:Y:S05]  /*a6e0*/  @!P2 BRA `(.L_x_174) ;  /* 0xfffffffc00f0a947 */ /* 0x004fea000383ffff */
[----:B------:R-:W-:Y:S05]  /*a6f0*/  BRA `(.L_x_88) ;  /* 0xffffffa4002c7947 */ /* 0x000fea000383ffff */
.L_x_92:
[----:B------:R-:W-:Y:S07]  /*a700*/  MOV R0, UR21 ;  /* 0x0000001500007c02 */ /* 0x000fee0008000f00 */
.L_x_175:
[----:B-1----:R1:W2:Y:S02]  /*a710*/  SYNCS.PHASECHK.TRANS64.TRYWAIT P0, [R0+URZ+0x60], R9 ;  /* 0x00006009000075a7 */ /* 0x0022a400080011ff */
[----:B--2---:R-:W-:Y:S05]  /*a720*/  @!P0 NANOSLEEP.SYNCS 0x989680 ;  /* 0x009896800000895d */ /* 0x004fea0003900000 */
[----:B------:R-:W2:Y:S02]  /*a730*/  @!P0 SYNCS.PHASECHK.TRANS64 P0, [R0+URZ+0x60], R9 ;  /* 0x00006009000085a7 */ /* 0x000ea400080010ff */
[----:B--2---:R-:W-:Y:S05]  /*a740*/  @!P0 BRA `(.L_x_175) ;  /* 0xfffffffc00f08947 */ /* 0x004fea000383ffff */
[----:B------:R-:W-:Y:S05]  /*a750*/  BRA `(.L_x_176) ;  /* 0xffffffa400887947 */ /* 0x000fea000383ffff */
.L_x_93:
[----:B------:R-:W-:Y:S07]  /*a760*/  MOV R0, UR21 ;  /* 0x0000001500007c02 */ /* 0x000fee0008000f00 */
.L_x_177:
[----:B-1----:R1:W2:Y:S02]  /*a770*/  SYNCS.PHASECHK.TRANS64.TRYWAIT P0, [R0+URZ+0x68], R9 ;  /* 0x00006809000075a7 */ /* 0x0022a400080011ff */
[----:B--2---:R-:W-:Y:S05]  /*a780*/  @!P0 NANOSLEEP.SYNCS 0x989680 ;  /* 0x009896800000895d */ /* 0x004fea0003900000 */
[----:B------:R-:W2:Y:S02]  /*a790*/  @!P0 SYNCS.PHASECHK.TRANS64 P0, [R0+URZ+0x68], R9 ;  /* 0x00006809000085a7 */ /* 0x000ea400080010ff */
[----:B--2---:R-:W-:Y:S05]  /*a7a0*/  @!P0 BRA `(.L_x_177) ;  /* 0xfffffffc00f08947 */ /* 0x004fea000383ffff */
[----:B------:R-:W-:Y:S05]  /*a7b0*/  BRA `(.L_x_178) ;  /* 0xffffffa400e47947 */ /* 0x000fea000383ffff */
.L_x_94:
[----:B------:R-:W-:Y:S07]  /*a7c0*/  MOV R0, UR21 ;  /* 0x0000001500007c02 */ /* 0x000fee0008000f00 */
.L_x_179:
[----:B-1----:R1:W2:Y:S02]  /*a7d0*/  SYNCS.PHASECHK.TRANS64.TRYWAIT P0, [R0+URZ+0x70], R9 ;  /* 0x00007009000075a7 */ /* 0x0022a400080011ff */
[----:B--2---:R-:W-:Y:S05]  /*a7e0*/  @!P0 NANOSLEEP.SYNCS 0x989680 ;  /* 0x009896800000895d */ /* 0x004fea0003900000 */
[----:B------:R-:W2:Y:S02]  /*a7f0*/  @!P0 SYNCS.PHASECHK.TRANS64 P0, [R0+URZ+0x70], R9 ;  /* 0x00007009000085a7 */ /* 0x000ea400080010ff */
[----:B--2---:R-:W-:Y:S05]  /*a800*/  @!P0 BRA `(.L_x_179) ;  /* 0xfffffffc00f08947 */ /* 0x004fea000383ffff */
[----:B------:R-:W-:Y:S05]  /*a810*/  BRA `(.L_x_180) ;  /* 0xffffffa800407947 */ /* 0x000fea000383ffff */
.L_x_95:
[----:B------:R-:W-:Y:S07]  /*a820*/  MOV R0, UR21 ;  /* 0x0000001500007c02 */ /* 0x000fee0008000f00 */
.L_x_181:
[----:B-1----:R1:W2:Y:S02]  /*a830*/  SYNCS.PHASECHK.TRANS64.TRYWAIT P0, [R0+URZ+0x78], R9 ;  /* 0x00007809000075a7 */ /* 0x0022a400080011ff */
[----:B--2---:R-:W-:Y:S05]  /*a840*/  @!P0 NANOSLEEP.SYNCS 0x989680 ;  /* 0x009896800000895d */ /* 0x004fea0003900000 */
[----:B------:R-:W2:Y:S02]  /*a850*/  @!P0 SYNCS.PHASECHK.TRANS64 P0, [R0+URZ+0x78], R9 ;  /* 0x00007809000085a7 */ /* 0x000ea400080010ff */
[----:B--2---:R-:W-:Y:S05]  /*a860*/  @!P0 BRA `(.L_x_181) ;  /* 0xfffffffc00f08947 */ /* 0x004fea000383ffff */
[----:B------:R-:W-:Y:S05]  /*a870*/  BRA `(.L_x_182) ;  /* 0xffffffa8009c7947 */ /* 0x000fea000383ffff */
.L_x_97:
[----:B------:R-:W-:-:S07]  /*a880*/  MOV R0, UR21 ;  /* 0x0000001500007c02 */ /* 0x000fce0008000f00 */
.L_x_183:
[----:B-1----:R1:W3:Y:S02]  /*a890*/  SYNCS.PHASECHK.TRANS64.TRYWAIT P0, [R0+URZ+0x60], R2 ;  /* 0x00006002000075a7 */ /* 0x0022e400080011ff */
[----:B---3--:R-:W-:Y:S05]  /*a8a0*/  @!P0 NANOSLEEP.SYNCS 0x989680 ;  /* 0x009896800000895d */ /* 0x008fea0003900000 */
[----:B------:R-:W3:Y:S02]  /*a8b0*/  @!P0 SYNCS.PHASECHK.TRANS64 P0, [R0+URZ+0x60], R2 ;  /* 0x00006002000085a7 */ /* 0x000ee400080010ff */
[----:B---3--:R-:W-:Y:S05]  /*a8c0*/  @!P0 BRA `(.L_x_183) ;  /* 0xfffffffc00f08947 */ /* 0x008fea000383ffff */
[----:B------:R-:W-:Y:S05]  /*a8d0*/  BRA `(.L_x_184) ;  /* 0xffffffac00287947 */ /* 0x000fea000383ffff */
.L_x_98:
[----:B-1----:R-:W-:-:S07]  /*a8e0*/  MOV R0, UR21 ;  /* 0x0000001500007c02 */ /* 0x002fce0008000f00 */
.L_x_185:
[----:B-1----:R1:W3:Y:S02]  /*a8f0*/  SYNCS.PHASECHK.TRANS64.TRYWAIT P0, [R0+URZ+0x68], R2 ;  /* 0x00006802000075a7 */ /* 0x0022e400080011ff */
[----:B---3--:R-:W-:Y:S05]  /*a900*/  @!P0 NANOSLEEP.SYNCS 0x989680 ;  /* 0x009896800000895d */ /* 0x008fea0003900000 */
[----:B------:R-:W3:Y:S02]  /*a910*/  @!P0 SYNCS.PHASECHK.TRANS64 P0, [R0+URZ+0x68], R2 ;  /* 0x00006802000085a7 */ /* 0x000ee400080010ff */
[----:B---3--:R-:W-:Y:S05]  /*a920*/  @!P0 BRA `(.L_x_185) ;  /* 0xfffffffc00f08947 */ /* 0x008fea000383ffff */
[----:B------:R-:W-:Y:S05]  /*a930*/  BRA `(.L_x_186) ;  /* 0xffffffac00187947 */ /* 0x000fea000383ffff */
.L_x_99:
[----:B-1----:R-:W-:-:S07]  /*a940*/  MOV R0, UR21 ;  /* 0x0000001500007c02 */ /* 0x002fce0008000f00 */
.L_x_187:
[----:B-1----:R1:W3:Y:S02]  /*a950*/  SYNCS.PHASECHK.TRANS64.TRYWAIT P0, [R0+URZ+0x70], R2 ;  /* 0x00007002000075a7 */ /* 0x0022e400080011ff */
[----:B---3--:R-:W-:Y:S05]  /*a960*/  @!P0 NANOSLEEP.SYNCS 0x989680 ;  /* 0x009896800000895d */ /* 0x008fea0003900000 */
[----:B------:R-:W3:Y:S02]  /*a970*/  @!P0 SYNCS.PHASECHK.TRANS64 P0, [R0+URZ+0x70], R2 ;  /* 0x00007002000085a7 */ /* 0x000ee400080010ff */
[----:B---3--:R-:W-:Y:S05]  /*a980*/  @!P0 BRA `(.L_x_187) ;  /* 0xfffffffc00f08947 */ /* 0x008fea000383ffff */
[----:B------:R-:W-:Y:S05]  /*a990*/  BRA `(.L_x_188) ;  /* 0xffffffac00087947 */ /* 0x000fea000383ffff */
.L_x_101:
[----:B-1----:R1:W2:Y:S02]  /*a9a0*/  SYNCS.PHASECHK.TRANS64.TRYWAIT P0, [R3+URZ+0x90], R0 ;  /* 0x00009000030075a7 */ /* 0x0022a400080011ff */
[----:B--2---:R-:W-:Y:S05]  /*a9b0*/  @!P0 NANOSLEEP.SYNCS 0x989680 ;  /* 0x009896800000895d */ /* 0x004fea0003900000 */
[----:B------:R-:W2:Y:S02]  /*a9c0*/  @!P0 SYNCS.PHASECHK.TRANS64 P0, [R3+URZ+0x90], R0 ;  /* 0x00009000030085a7 */ /* 0x000ea400080010ff */
[----:B--2---:R-:W-:Y:S05]  /*a9d0*/  @!P0 BRA `(.L_x_101) ;  /* 0xfffffffc00f08947 */ /* 0x004fea000383ffff */
[----:B------:R-:W-:Y:S05]  /*a9e0*/  BRA `(.L_x_189) ;  /* 0xffffffac00c47947 */ /* 0x000fea000383ffff */
.L_x_112:
[----:B-1----:R1:W2:Y:S02]  /*a9f0*/  SYNCS.PHASECHK.TRANS64.TRYWAIT P1, [R3+URZ+0x40], R0 ;  /* 0x00004000030075a7 */ /* 0x0022a400080211ff */
[----:B--2---:R-:W-:Y:S05]  /*aa00*/  @!P1 NANOSLEEP.SYNCS 0x989680 ;  /* 0x009896800000995d */ /* 0x004fea0003900000 */
[----:B------:R-:W2:Y:S02]  /*aa10*/  @!P1 SYNCS.PHASECHK.TRANS64 P1, [R3+URZ+0x40], R0 ;  /* 0x00004000030095a7 */ /* 0x000ea400080210ff */
[----:B--2---:R-:W-:Y:S05]  /*aa20*/  @!P1 BRA `(.L_x_112) ;  /* 0xfffffffc00f09947 */ /* 0x004fea000383ffff */
[----:B------:R-:W-:Y:S05]  /*aa30*/  BRA `(.L_x_111) ;  /* 0xffffffbc002c7947 */ /* 0x000fea000383ffff */
.L_x_114:
[----:B-1----:R1:W2:Y:S02]  /*aa40*/  SYNCS.PHASECHK.TRANS64.TRYWAIT P0, [R80+URZ+0xb0], R4 ;  /* 0x0000b004500075a7 */ /* 0x0022a400080011ff */
[----:B--2---:R-:W-:Y:S05]  /*aa50*/  @!P0 NANOSLEEP.SYNCS 0x989680 ;  /* 0x009896800000895d */ /* 0x004fea0003900000 */
[----:B------:R-:W2:Y:S02]  /*aa60*/  @!P0 SYNCS.PHASECHK.TRANS64 P0, [R80+URZ+0xb0], R4 ;  /* 0x0000b004500085a7 */ /* 0x000ea400080010ff */
[----:B--2---:R-:W-:Y:S05]  /*aa70*/  @!P0 BRA `(.L_x_114) ;  /* 0xfffffffc00f08947 */ /* 0x004fea000383ffff */
[----:B------:R-:W-:Y:S05]  /*aa80*/  BRA `(.L_x_113) ;  /* 0xffffffbc00807947 */ /* 0x000fea000383ffff */
.L_x_122:
[----:B--2---:R2:W3:Y:S02]  /*aa90*/  SYNCS.PHASECHK.TRANS64.TRYWAIT P0, [R0+URZ+0x40], R2 ;  /* 0x00004002000075a7 */ /* 0x0044e400080011ff */
[----:B---3--:R-:W-:Y:S05]  /*aaa0*/  @!P0 NANOSLEEP.SYNCS 0x989680 ;  /* 0x009896800000895d */ /* 0x008fea0003900000 */
[----:B------:R-:W3:Y:S02]  /*aab0*/  @!P0 SYNCS.PHASECHK.TRANS64 P0, [R0+URZ+0x40], R2 ;  /* 0x00004002000085a7 */ /* 0x000ee400080010ff */
[----:B---3--:R-:W-:Y:S05]  /*aac0*/  @!P0 BRA `(.L_x_122) ;  /* 0xfffffffc00f08947 */ /* 0x008fea000383ffff */
[----:B------:R-:W-:Y:S05]  /*aad0*/  BRA `(.L_x_121) ;  /* 0xffffffc8008c7947 */ /* 0x000fea000383ffff */
.L_x_130:
[----:B--2---:R2:W3:Y:S02]  /*aae0*/  SYNCS.PHASECHK.TRANS64.TRYWAIT P0, [R0+URZ+0x40], R4 ;  /* 0x00004004000075a7 */ /* 0x0044e400080011ff */
[----:B---3--:R-:W-:Y:S05]  /*aaf0*/  @!P0 NANOSLEEP.SYNCS 0x989680 ;  /* 0x009896800000895d */ /* 0x008fea0003900000 */
[----:B------:R-:W3:Y:S02]  /*ab00*/  @!P0 SYNCS.PHASECHK.TRANS64 P0, [R0+URZ+0x40], R4 ;  /* 0x00004004000085a7 */ /* 0x000ee400080010ff */
[----:B---3--:R-:W-:Y:S05]  /*ab10*/  @!P0 BRA `(.L_x_130) ;  /* 0xfffffffc00f08947 */ /* 0x008fea000383ffff */
[----:B------:R-:W-:Y:S05]  /*ab20*/  BRA `(.L_x_129) ;  /* 0xffffffd400dc7947 */ /* 0x000fea000383ffff */
.L_x_138:
[----:B--2---:R2:W3:Y:S02]  /*ab30*/  SYNCS.PHASECHK.TRANS64.TRYWAIT P0, [R0+URZ+0x40], R2 ;  /* 0x00004002000075a7 */ /* 0x0044e400080011ff */
[----:B---3--:R-:W-:Y:S05]  /*ab40*/  @!P0 NANOSLEEP.SYNCS 0x989680 ;  /* 0x009896800000895d */ /* 0x008fea0003900000 */
[----:B------:R-:W3:Y:S02]  /*ab50*/  @!P0 SYNCS.PHASECHK.TRANS64 P0, [R0+URZ+0x40], R2 ;  /* 0x00004002000085a7 */ /* 0x000ee400080010ff */
[----:B---3--:R-:W-:Y:S05]  /*ab60*/  @!P0 BRA `(.L_x_138) ;  /* 0xfffffffc00f08947 */ /* 0x008fea000383ffff */
[----:B------:R-:W-:Y:S05]  /*ab70*/  BRA `(.L_x_137) ;  /* 0xffffffe400387947 */ /* 0x000fea000383ffff */
        .weak           $__internal_0_$__cuda_sm10x_tcgen05_guardrail_trap_col_being_dealloced_not_returned_by_alloc
        .type           $__internal_0_$__cuda_sm10x_tcgen05_guardrail_trap_col_being_dealloced_not_returned_by_alloc,@function
        .size           $__internal_0_$__cuda_sm10x_tcgen05_guardrail_trap_col_being_dealloced_not_returned_by_alloc,($__internal_1_$__cuda_sm10x_tcgen05_guardrail_trap_phase_invalid_during_alloc - $__internal_0_$__cuda_sm10x_tcgen05_guardrail_trap_col_being_dealloced_not_returned_by_alloc)
$__internal_0_$__cuda_sm10x_tcgen05_guardrail_trap_col_being_dealloced_not_returned_by_alloc:
[----:B------:R-:W-:Y:S05]  /*ab80*/  BPT.TRAP 0x1 ;  /* 0x000000040000795c */ /* 0x000fea0000300000 */
[----:B------:R-:W-:-:S04]  /*ab90*/  HFMA2 R3, -RZ, RZ, 0, 0 ;  /* 0x00000000ff037431 */ /* 0x000fc800000001ff */
[----:B------:R-:W-:Y:S05]  /*aba0*/  RET.REL.NODEC R2 `(_ZN7cutlass13device_kernelINS_4gemm6kernel13GemmUniversalIN4cute5tupleIJiiiiEEENS1_10collective13CollectiveMmaINS1_35MainloopSm100TmaUmmaWarpSpecializedILi4ELi2ELi4ENS5_IJNS4_1CILi2EEESB_NSA_ILi1EEEEEEEENS5_IJNSA_ILi128EEENSA_ILi256EEENSA_ILi64EEEEEEaNS5_IJlSC_lEEEaSJ_NS4_8TiledMMAINS4_8MMA_AtomIJNS4_21SM100_MMA_S8_2x1SM_SSIaaiLi128ELi256ELNS4_4UMMA5MajorE0ELSO_0ELNSN_8SaturateE0EEEEEENS4_6LayoutINS5_IJSC_SC_SC_EEENS5_IJNSA_ILi0EEESU_SU_EEEEENS5_IJNS4_10UnderscoreESX_SX_EEEEENS4_28SM100_TMA_2SM_LOAD_MULTICASTENS4_14ComposedLayoutINS4_7SwizzleILi2ELi4ELi3EEENS4_18smem_ptr_flag_bitsILi8EEENSS_INS5_IJNSA_ILi8EEESH_EEENS5_IJSH_SC_EEEEEEEvNS4_8identityENS4_18SM100_TMA_2SM_LOADES1A_vS1B_EENS_8epilogue10collective18CollectiveEpilogueINS1E_23Sm100TmaWarpSpecializedILi4ELi2ELi32ELb0ELb0EEEJNS5_IJSH_SG_SH_EEENS5_IJNSS_ISH_SC_EENSS_INS5_IJNSA_ILi32EEESB_EEENS5_IJSC_SF_EEEEEEEEaSJ_aSJ_NS1E_6fusion15FusionCallbacksIS1I_NS1Q_17LinearCombinationIaiaiLNS_15FloatRoundStyleE2EEES1J_S1P_JEEENS4_5SM1004TMEM4LOAD26SM100_TMEM_LOAD_32dp32b32xENS4_13SM90_TMA_LOADENS11_INS12_ILi1ELi4ELi3EEES15_NSS_INS5_IJS16_S1L_EEENS5_IJS1L_SC_EEEEEEENS4_39AutoVectorizingCopyWithAssumedAlignmentILi128EEENS4_14SM90_TMA_STOREES25_S27_S27_EEEvvEEEEvNT_6ParamsE) ;  /* 0xffffff5402147950 */ /* 0x000fea0003c3ffff */
        .weak           $__internal_1_$__cuda_sm10x_tcgen05_guardrail_trap_phase_invalid_during_alloc
        .type           $__internal_1_$__cuda_sm10x_tcgen05_guardrail_trap_phase_invalid_during_alloc,@function
        .size           $__internal_1_$__cuda_sm10x_tcgen05_guardrail_trap_phase_invalid_during_alloc,($__internal_2_$__cuda_sm10x_tcgen05_guardrail_trap_unallocated_columns_being_dealloced - $__internal_1_$__cuda_sm10x_tcgen05_guardrail_trap_phase_invalid_during_alloc)
$__internal_1_$__cuda_sm10x_tcgen05_guardrail_trap_phase_invalid_during_alloc:
[----:B------:R-:W-:Y:S05]  /*abb0*/  BPT.TRAP 0x1 ;  /* 0x000000040000795c */ /* 0x000fea0000300000 */
[----:B------:R-:W-:-:S04]  /*abc0*/  MOV R5, 0x0 ;  /* 0x0000000000057802 */ /* 0x000fc80000000f00 */
[----:B------:R-:W-:Y:S05]  /*abd0*/  RET.REL.NODEC R4 `(_ZN7cutlass13device_kernelINS_4gemm6kernel13GemmUniversalIN4cute5tupleIJiiiiEEENS1_10collective13CollectiveMmaINS1_35MainloopSm100TmaUmmaWarpSpecializedILi4ELi2ELi4ENS5_IJNS4_1CILi2EEESB_NSA_ILi1EEEEEEEENS5_IJNSA_ILi128EEENSA_ILi256EEENSA_ILi64EEEEEEaNS5_IJlSC_lEEEaSJ_NS4_8TiledMMAINS4_8MMA_AtomIJNS4_21SM100_MMA_S8_2x1SM_SSIaaiLi128ELi256ELNS4_4UMMA5MajorE0ELSO_0ELNSN_8SaturateE0EEEEEENS4_6LayoutINS5_IJSC_SC_SC_EEENS5_IJNSA_ILi0EEESU_SU_EEEEENS5_IJNS4_10UnderscoreESX_SX_EEEEENS4_28SM100_TMA_2SM_LOAD_MULTICASTENS4_14ComposedLayoutINS4_7SwizzleILi2ELi4ELi3EEENS4_18smem_ptr_flag_bitsILi8EEENSS_INS5_IJNSA_ILi8EEESH_EEENS5_IJSH_SC_EEEEEEEvNS4_8identityENS4_18SM100_TMA_2SM_LOADES1A_vS1B_EENS_8epilogue10collective18CollectiveEpilogueINS1E_23Sm100TmaWarpSpecializedILi4ELi2ELi32ELb0ELb0EEEJNS5_IJSH_SG_SH_EEENS5_IJNSS_ISH_SC_EENSS_INS5_IJNSA_ILi32EEESB_EEENS5_IJSC_SF_EEEEEEEEaSJ_aSJ_NS1E_6fusion15FusionCallbacksIS1I_NS1Q_17LinearCombinationIaiaiLNS_15FloatRoundStyleE2EEES1J_S1P_JEEENS4_5SM1004TMEM4LOAD26SM100_TMEM_LOAD_32dp32b32xENS4_13SM90_TMA_LOADENS11_INS12_ILi1ELi4ELi3EEES15_NSS_INS5_IJS16_S1L_EEENS5_IJS1L_SC_EEEEEEENS4_39AutoVectorizingCopyWithAssumedAlignmentILi128EEENS4_14SM90_TMA_STOREES25_S27_S27_EEEvvEEEEvNT_6ParamsE) ;  /* 0xffffff5404087950 */ /* 0x000fea0003c3ffff */
        .weak           $__internal_2_$__cuda_sm10x_tcgen05_guardrail_trap_unallocated_columns_being_dealloced
        .type           $__internal_2_$__cuda_sm10x_tcgen05_guardrail_trap_unallocated_columns_being_dealloced,@function
        .size           $__internal_2_$__cuda_sm10x_tcgen05_guardrail_trap_unallocated_columns_being_dealloced,(.L_x_191 - $__internal_2_$__cuda_sm10x_tcgen05_guardrail_trap_unallocated_columns_being_dealloced)
$__internal_2_$__cuda_sm10x_tcgen05_guardrail_trap_unallocated_columns_being_dealloced:
[----:B------:R-:W-:Y:S05]  /*abe0*/  BPT.TRAP 0x1 ;  /* 0x000000040000795c */ /* 0x000fea0000300000 */
[----:B------:R-:W-:-:S04]  /*abf0*/  HFMA2 R3, -RZ, RZ, 0, 0 ;  /* 0x00000000ff037431 */ /* 0x000fc800000001ff */
[----:B------:R-:W-:Y:S05]  /*ac00*/  RET.REL.NODEC R2 `(_ZN7cutlass13device_kernelINS_4gemm6kernel13GemmUniversalIN4cute5tupleIJiiiiEEENS1_10collective13CollectiveMmaINS1_35MainloopSm100TmaUmmaWarpSpecializedILi4ELi2ELi4ENS5_IJNS4_1CILi2EEESB_NSA_ILi1EEEEEEEENS5_IJNSA_ILi128EEENSA_ILi256EEENSA_ILi64EEEEEEaNS5_IJlSC_lEEEaSJ_NS4_8TiledMMAINS4_8MMA_AtomIJNS4_21SM100_MMA_S8_2x1SM_SSIaaiLi128ELi256ELNS4_4UMMA5MajorE0ELSO_0ELNSN_8SaturateE0EEEEEENS4_6LayoutINS5_IJSC_SC_SC_EEENS5_IJNSA_ILi0EEESU_SU_EEEEENS5_IJNS4_10UnderscoreESX_SX_EEEEENS4_28SM100_TMA_2SM_LOAD_MULTICASTENS4_14ComposedLayoutINS4_7SwizzleILi2ELi4ELi3EEENS4_18smem_ptr_flag_bitsILi8EEENSS_INS5_IJNSA_ILi8EEESH_EEENS5_IJSH_SC_EEEEEEEvNS4_8identityENS4_18SM100_TMA_2SM_LOADES1A_vS1B_EENS_8epilogue10collective18CollectiveEpilogueINS1E_23Sm100TmaWarpSpecializedILi4ELi2ELi32ELb0ELb0EEEJNS5_IJSH_SG_SH_EEENS5_IJNSS_ISH_SC_EENSS_INS5_IJNSA_ILi32EEESB_EEENS5_IJSC_SF_EEEEEEEEaSJ_aSJ_NS1E_6fusion15FusionCallbacksIS1I_NS1Q_17LinearCombinationIaiaiLNS_15FloatRoundStyleE2EEES1J_S1P_JEEENS4_5SM1004TMEM4LOAD26SM100_TMEM_LOAD_32dp32b32xENS4_13SM90_TMA_LOADENS11_INS12_ILi1ELi4ELi3EEES15_NSS_INS5_IJS16_S1L_EEENS5_IJS1L_SC_EEEEEEENS4_39AutoVectorizingCopyWithAssumedAlignmentILi128EEENS4_14SM90_TMA_STOREES25_S27_S27_EEEvvEEEEvNT_6ParamsE) ;  /* 0xffffff5002fc7950 */ /* 0x000fea0003c3ffff */
.L_x_190:
[----:B------:R-:W-:-:S00]  /*ac10*/  BRA `(.L_x_190) ;  /* 0xfffffffc00fc7947 */ /* 0x000fc0000383ffff */
[----:B------:R-:W-:-:S00]  /*ac20*/  NOP ;  /* 0x0000000000007918 */ /* 0x000fc00000000000 */
        /* <DEDUP_REMOVED lines=13> */
.L_x_191:


//--------------------- .nv.global.init           --------------------------
	.section	.nv.global.init,"aw",@progbits
.nv.global.init:
	.type		$str$27,@object
	.size		$str$27,($str$28 - $str$27)
$str$27:
        /*0000*/ 	.byte	0x28, 0x61, 0x64, 0x64, 0x72, 0x65, 0x73, 0x73, 0x20, 0x26, 0x20, 0x6d, 0x61, 0x73, 0x6b, 0x29
        /*0010*/ 	.byte	0x20, 0x3d, 0x3d, 0x20, 0x30, 0x00
	.type		$str$28,@object
	.size		$str$28,($str$26 - $str$28)
$str$28:
        /*0016*/ 	.byte	0x2f, 0x74, 0x6d, 0x70, 0x2f, 0x63, 0x75, 0x74, 0x6c, 0x61, 0x73, 0x73, 0x5f, 0x73, 0x77, 0x65
        /*0026*/ 	.byte	0x65, 0x70, 0x5f, 0x73, 0x72, 0x63, 0x2f, 0x69, 0x6e, 0x63, 0x6c, 0x75, 0x64, 0x65, 0x2f, 0x63
        /*0036*/ 	.byte	0x75, 0x74, 0x65, 0x2f, 0x70, 0x6f, 0x69, 0x6e, 0x74, 0x65, 0x72, 0x5f, 0x66, 0x6c, 0x61, 0x67
        /*0046*/ 	.byte	0x67, 0x65, 0x64, 0x2e, 0x68, 0x70, 0x70, 0x00
	.type		$str$26,@object
	.size		$str$26,($str$25 - $str$26)
$str$26:
        /*004e*/ 	.byte	0x2f, 0x74, 0x6d, 0x70, 0x2f, 0x63, 0x75, 0x74, 0x6c, 0x61, 0x73, 0x73, 0x5f, 0x73, 0x77, 0x65
        /*005e*/ 	.byte	0x65, 0x70, 0x5f, 0x73, 0x72, 0x63, 0x2f, 0x69, 0x6e, 0x63, 0x6c, 0x75, 0x64, 0x65, 0x2f, 0x63
        /*006e*/ 	.byte	0x75, 0x74, 0x65, 0x2f, 0x61, 0x74, 0x6f, 0x6d, 0x2f, 0x63, 0x6f, 0x70, 0x79, 0x5f, 0x74, 0x72
        /*007e*/ 	.byte	0x61, 0x69, 0x74, 0x73, 0x5f, 0x73, 0x6d, 0x31, 0x30, 0x30, 0x2e, 0x68, 0x70, 0x70, 0x00
	.type		$str$25,@object
	.size		$str$25,(__unnamed_1 - $str$25)
$str$25:
        /*008d*/ 	.byte	0x28, 0x28, 0x75, 0x69, 0x6e, 0x74, 0x33, 0x32, 0x5f, 0x74, 0x28, 0x74, 0x68, 0x72, 0x65, 0x61
        /*009d*/ 	.byte	0x64, 0x49, 0x64, 0x78, 0x2e, 0x78, 0x29, 0x20, 0x2f, 0x20, 0x33, 0x32, 0x29, 0x20, 0x25, 0x20
        /*00ad*/ 	.byte	0x34, 0x29, 0x20, 0x3d, 0x3d, 0x20, 0x28, 0x28, 0x28, 0x74, 0x6d, 0x65, 0x6d, 0x5f, 0x61, 0x64
        /*00bd*/ 	.byte	0x64, 0x72, 0x20, 0x3e, 0x3e, 0x20, 0x31, 0x36, 0x29, 0x20, 0x2f, 0x20, 0x33, 0x32, 0x29, 0x20
        /*00cd*/ 	.byte	0x25, 0x20, 0x34, 0x29, 0x00
	.type		__unnamed_1,@object
	.size		__unnamed_1,(__unnamed_2 - __unnamed_1)
__unnamed_1:
        /*00d2*/ 	.byte	0x61, 0x75, 0x74, 0x6f, 0x20, 0x63, 0x75, 0x74, 0x65, 0x3a, 0x3a, 0x61, 0x73, 0x5f, 0x70, 0x6f
        /* <DEDUP_REMOVED lines=24> */
        /*0262*/ 	.byte	0x3e, 0x3e, 0x5d, 0x00
	.type		__unnamed_2,@object
	.size		__unnamed_2,(__unnamed_3 - __unnamed_2)
__unnamed_2:
        /* <DEDUP_REMOVED lines=26> */
	.type		__unnamed_3,@object
	.size		__unnamed_3,(.L_3 - __unnamed_3)
__unnamed_3:
        /* <DEDUP_REMOVED lines=41> */
.L_3:


//--------------------- .nv.shared._ZN7cutlass13device_kernelINS_4gemm6kernel13GemmUniversalIN4cute5tupleIJiiiiEEENS1_10collective13CollectiveMmaINS1_35MainloopSm100TmaUmmaWarpSpecializedILi4ELi2ELi4ENS5_IJNS4_1CILi2EEESB_NSA_ILi1EEEEEEEENS5_IJNSA_ILi128EEENSA_ILi256EEENSA_ILi64EEEEEEaNS5_IJlSC_lEEEaSJ_NS4_8TiledMMAINS4_8MMA_AtomIJNS4_21SM100_MMA_S8_2x1SM_SSIaaiLi128ELi256ELNS4_4UMMA5MajorE0ELSO_0ELNSN_8SaturateE0EEEEEENS4_6LayoutINS5_IJSC_SC_SC_EEENS5_IJNSA_ILi0EEESU_SU_EEEEENS5_IJNS4_10UnderscoreESX_SX_EEEEENS4_28SM100_TMA_2SM_LOAD_MULTICASTENS4_14ComposedLayoutINS4_7SwizzleILi2ELi4ELi3EEENS4_18smem_ptr_flag_bitsILi8EEENSS_INS5_IJNSA_ILi8EEESH_EEENS5_IJSH_SC_EEEEEEEvNS4_8identityENS4_18SM100_TMA_2SM_LOADES1A_vS1B_EENS_8epilogue10collective18CollectiveEpilogueINS1E_23Sm100TmaWarpSpecializedILi4ELi2ELi32ELb0ELb0EEEJNS5_IJSH_SG_SH_EEENS5_IJNSS_ISH_SC_EENSS_INS5_IJNSA_ILi32EEESB_EEENS5_IJSC_SF_EEEEEEEEaSJ_aSJ_NS1E_6fusion15FusionCallbacksIS1I_NS1Q_17LinearCombinationIaiaiLNS_15FloatRoundStyleE2EEES1J_S1P_JEEENS4_5SM1004TMEM4LOAD26SM100_TMEM_LOAD_32dp32b32xENS4_13SM90_TMA_LOADENS11_INS12_ILi1ELi4ELi3EEES15_NSS_INS5_IJS16_S1L_EEENS5_IJS1L_SC_EEEEEEENS4_39AutoVectorizingCopyWithAssumedAlignmentILi128EEENS4_14SM90_TMA_STOREES25_S27_S27_EEEvvEEEEvNT_6ParamsE --------------------------
	.section	.nv.shared._ZN7cutlass13device_kernelINS_4gemm6kernel13GemmUniversalIN4cute5tupleIJiiiiEEENS1_10collective13CollectiveMmaINS1_35MainloopSm100TmaUmmaWarpSpecializedILi4ELi2ELi4ENS5_IJNS4_1CILi2EEESB_NSA_ILi1EEEEEEEENS5_IJNSA_ILi128EEENSA_ILi256EEENSA_ILi64EEEEEEaNS5_IJlSC_lEEEaSJ_NS4_8TiledMMAINS4_8MMA_AtomIJNS4_21SM100_MMA_S8_2x1SM_SSIaaiLi128ELi256ELNS4_4UMMA5MajorE0ELSO_0ELNSN_8SaturateE0EEEEEENS4_6LayoutINS5_IJSC_SC_SC_EEENS5_IJNSA_ILi0EEESU_SU_EEEEENS5_IJNS4_10UnderscoreESX_SX_EEEEENS4_28SM100_TMA_2SM_LOAD_MULTICASTENS4_14ComposedLayoutINS4_7SwizzleILi2ELi4ELi3EEENS4_18smem_ptr_flag_bitsILi8EEENSS_INS5_IJNSA_ILi8EEESH_EEENS5_IJSH_SC_EEEEEEEvNS4_8identityENS4_18SM100_TMA_2SM_LOADES1A_vS1B_EENS_8epilogue10collective18CollectiveEpilogueINS1E_23Sm100TmaWarpSpecializedILi4ELi2ELi32ELb0ELb0EEEJNS5_IJSH_SG_SH_EEENS5_IJNSS_ISH_SC_EENSS_INS5_IJNSA_ILi32EEESB_EEENS5_IJSC_SF_EEEEEEEEaSJ_aSJ_NS1E_6fusion15FusionCallbacksIS1I_NS1Q_17LinearCombinationIaiaiLNS_15FloatRoundStyleE2EEES1J_S1P_JEEENS4_5SM1004TMEM4LOAD26SM100_TMEM_LOAD_32dp32b32xENS4_13SM90_TMA_LOADENS11_INS12_ILi1ELi4ELi3EEES15_NSS_INS5_IJS16_S1L_EEENS5_IJS1L_SC_EEEEEEENS4_39AutoVectorizingCopyWithAssumedAlignmentILi128EEENS4_14SM90_TMA_STOREES25_S27_S27_EEEvvEEEEvNT_6ParamsE,"aw",@nobits
	.sectionflags	@""
	.align	16
	.zero		1024


//--------------------- .nv.shared.reserved.0     --------------------------
	.section	.nv.shared.reserved.0,"aw",@nobits
	.weak		__nv_reservedSMEM_offset_0_alias
	.size		__nv_reservedSMEM_offset_0_alias, 0, 64
	.other		__nv_reservedSMEM_offset_0_alias,@"STO_CUDA_RESERVED_SHARED STV_DEFAULT"
__nv_reservedSMEM_offset_0_alias:
	.zero		0
.nv.shared.reserved.0:
	.zero		64
	.weak		__nv_reservedSMEM_tcgen05_partition
	.type		__nv_reservedSMEM_tcgen05_partition,@object
	.size		__nv_reservedSMEM_tcgen05_partition,(.L_0 - __nv_reservedSMEM_tcgen05_partition)
__nv_reservedSMEM_tcgen05_partition:
	.zero		32
.L_0:


//--------------------- .nv.global                --------------------------
	.section	.nv.global,"aw",@nobits
.nv.global:
	.type		_ZN40_INTERNAL_367a10a8_4_k_cu_586d4825_105964cute1_E,@object
	.size		_ZN40_INTERNAL_367a10a8_4_k_cu_586d4825_105964cute1_E,(_ZN40_INTERNAL_367a10a8_4_k_cu_586d4825_105964cuda3std3__45__cpo6cbeginE - _ZN40_INTERNAL_367a10a8_4_k_cu_586d4825_105964cute1_E)
_ZN40_INTERNAL_367a10a8_4_k_cu_586d4825_105964cute1_E:
	.zero		1
	.type		_ZN40_INTERNAL_367a10a8_4_k_cu_586d4825_105964cuda3std3__45__cpo6cbeginE,@object
	.size		_ZN40_INTERNAL_367a10a8_4_k_cu_586d4825_105964cuda3std3__45__cpo6cbeginE,(_ZN40_INTERNAL_367a10a8_4_k_cu_586d4825_105964cuda3std3__48in_placeE - _ZN40_INTERNAL_367a10a8_4_k_cu_586d4825_105964cuda3std3__45__cpo6cbeginE)
_ZN40_INTERNAL_367a10a8_4_k_cu_586d4825_105964cuda3std3__45__cpo6cbeginE:
	.zero		1
	.type		_ZN40_INTERNAL_367a10a8_4_k_cu_586d4825_105964cuda3std3__48in_placeE,@object
	.size		_ZN40_INTERNAL_367a10a8_4_k_cu_586d4825_105964cuda3std3__48in_placeE,(_ZN40_INTERNAL_367a10a8_4_k_cu_586d4825_105964cuda3std6ranges3__45__cpo9iter_moveE - _ZN40_INTERNAL_367a10a8_4_k_cu_586d4825_105964cuda3std3__48in_placeE)
_ZN40_INTERNAL_367a10a8_4_k_cu_586d4825_105964cuda3std3__48in_placeE:
	.zero		1
	.type		_ZN40_INTERNAL_367a10a8_4_k_cu_586d4825_105964cuda3std6ranges3__45__cpo9iter_moveE,@object
	.size		_ZN40_INTERNAL_367a10a8_4_k_cu_586d4825_105964cuda3std6ranges3__45__cpo9iter_moveE,(_ZN40_INTERNAL_367a10a8_4_k_cu_586d4825_105964cuda3std3__45__cpo5beginE - _ZN40_INTERNAL_367a10a8_4_k_cu_586d4825_105964cuda3std6ranges3__45__cpo9iter_moveE)
_ZN40_INTERNAL_367a10a8_4_k_cu_586d4825_105964cuda3std6ranges3__45__cpo9iter_moveE:
	.zero		1
	.type		_ZN40_INTERNAL_367a10a8_4_k_cu_586d4825_105964cuda3std3__45__cpo5beginE,@object
	.size		_ZN40_INTERNAL_367a10a8_4_k_cu_586d4825_105964cuda3std3__45__cpo5beginE,(_ZN40_INTERNAL_367a10a8_4_k_cu_586d4825_105964cuda3std3__442_GLOBAL__N__367a10a8_4_k_cu_586d4825_105966ignoreE - _ZN40_INTERNAL_367a10a8_4_k_cu_586d4825_105964cuda3std3__45__cpo5beginE)
_ZN40_INTERNAL_367a10a8_4_k_cu_586d4825_105964cuda3std3__45__cpo5beginE:
	.zero		1
	.type		_ZN40_INTERNAL_367a10a8_4_k_cu_586d4825_105964cuda3std3__442_GLOBAL__N__367a10a8_4_k_cu_586d4825_105966ignoreE,@object
	.size		_ZN40_INTERNAL_367a10a8_4_k_cu_586d4825_105964cuda3std3__442_GLOBAL__N__367a10a8_4_k_cu_586d4825_105966ignoreE,(_ZN40_INTERNAL_367a10a8_4_k_cu_586d4825_105964cute7productE - _ZN40_INTERNAL_367a10a8_4_k_cu_586d4825_105964cuda3std3__442_GLOBAL__N__367a10a8_4_k_cu_586d4825_105966ignoreE)
_ZN40_INTERNAL_367a10a8_4_k_cu_586d4825_105964cuda3std3__442_GLOBAL__N__367a10a8_4_k_cu_586d4825_105966ignoreE:
	.zero		1
	.type		_ZN40_INTERNAL_367a10a8_4_k_cu_586d4825_105964cute7productE,@object
	.size		_ZN40_INTERNAL_367a10a8_4_k_cu_586d4825_105964cute7productE,(_ZN40_INTERNAL_367a10a8_4_k_cu_586d4825_105964cuda3std3__45__cpo3endE - _ZN40_INTERNAL_367a10a8_4_k_cu_586d4825_105964cute7productE)
_ZN40_INTERNAL_367a10a8_4_k_cu_586d4825_105964cute7productE:
	.zero		1
	.type		_ZN40_INTERNAL_367a10a8_4_k_cu_586d4825_105964cuda3std3__45__cpo3endE,@object
	.size		_ZN40_INTERNAL_367a10a8_4_k_cu_586d4825_105964cuda3std3__45__cpo3endE,(_ZN40_INTERNAL_367a10a8_4_k_cu_586d4825_105964cuda3std3__419piecewise_constructE - _ZN40_INTERNAL_367a10a8_4_k_cu_586d4825_105964cuda3std3__45__cpo3endE)
_ZN40_INTERNAL_367a10a8_4_k_cu_586d4825_105964cuda3std3__45__cpo3endE:
	.zero		1
	.type		_ZN40_INTERNAL_367a10a8_4_k_cu_586d4825_105964cuda3std3__419piecewise_constructE,@object
	.size		_ZN40_INTERNAL_367a10a8_4_k_cu_586d4825_105964cuda3std3__419piecewise_constructE,(_ZN40_INTERNAL_367a10a8_4_k_cu_586d4825_105964cuda3std3__45__cpo4cendE - _ZN40_INTERNAL_367a10a8_4_k_cu_586d4825_105964cuda3std3__419piecewise_constructE)
_ZN40_INTERNAL_367a10a8_4_k_cu_586d4825_105964cuda3std3__419piecewise_constructE:
	.zero		1
	.type		_ZN40_INTERNAL_367a10a8_4_k_cu_586d4825_105964cuda3std3__45__cpo4cendE,@object
	.size		_ZN40_INTERNAL_367a10a8_4_k_cu_586d4825_105964cuda3std3__45__cpo4cendE,(_ZN40_INTERNAL_367a10a8_4_k_cu_586d4825_105964cuda3std6ranges3__45__cpo4swapE - _ZN40_INTERNAL_367a10a8_4_k_cu_586d4825_105964cuda3std3__45__cpo4cendE)
_ZN40_INTERNAL_367a10a8_4_k_cu_586d4825_105964cuda3std3__45__cpo4cendE:
	.zero		1
	.type		_ZN40_INTERNAL_367a10a8_4_k_cu_586d4825_105964cuda3std6ranges3__45__cpo4swapE,@object
	.size		_ZN40_INTERNAL_367a10a8_4_k_cu_586d4825_105964cuda3std6ranges3__45__cpo4swapE,(.L_11 - _ZN40_INTERNAL_367a10a8_4_k_cu_586d4825_105964cuda3std6ranges3__45__cpo4swapE)
_ZN40_INTERNAL_367a10a8_4_k_cu_586d4825_105964cuda3std6ranges3__45__cpo4swapE:
	.zero		1
.L_11:


//--------------------- .nv.constant0._ZN7cutlass13device_kernelINS_4gemm6kernel13GemmUniversalIN4cute5tupleIJiiiiEEENS1_10collective13CollectiveMmaINS1_35MainloopSm100TmaUmmaWarpSpecializedILi4ELi2ELi4ENS5_IJNS4_1CILi2EEESB_NSA_ILi1EEEEEEEENS5_IJNSA_ILi128EEENSA_ILi256EEENSA_ILi64EEEEEEaNS5_IJlSC_lEEEaSJ_NS4_8TiledMMAINS4_8MMA_AtomIJNS4_21SM100_MMA_S8_2x1SM_SSIaaiLi128ELi256ELNS4_4UMMA5MajorE0ELSO_0ELNSN_8SaturateE0EEEEEENS4_6LayoutINS5_IJSC_SC_SC_EEENS5_IJNSA_ILi0EEESU_SU_EEEEENS5_IJNS4_10UnderscoreESX_SX_EEEEENS4_28SM100_TMA_2SM_LOAD_MULTICASTENS4_14ComposedLayoutINS4_7SwizzleILi2ELi4ELi3EEENS4_18smem_ptr_flag_bitsILi8EEENSS_INS5_IJNSA_ILi8EEESH_EEENS5_IJSH_SC_EEEEEEEvNS4_8identityENS4_18SM100_TMA_2SM_LOADES1A_vS1B_EENS_8epilogue10collective18CollectiveEpilogueINS1E_23Sm100TmaWarpSpecializedILi4ELi2ELi32ELb0ELb0EEEJNS5_IJSH_SG_SH_EEENS5_IJNSS_ISH_SC_EENSS_INS5_IJNSA_ILi32EEESB_EEENS5_IJSC_SF_EEEEEEEEaSJ_aSJ_NS1E_6fusion15FusionCallbacksIS1I_NS1Q_17LinearCombinationIaiaiLNS_15FloatRoundStyleE2EEES1J_S1P_JEEENS4_5SM1004TMEM4LOAD26SM100_TMEM_LOAD_32dp32b32xENS4_13SM90_TMA_LOADENS11_INS12_ILi1ELi4ELi3EEES15_NSS_INS5_IJS16_S1L_EEENS5_IJS1L_SC_EEEEEEENS4_39AutoVectorizingCopyWithAssumedAlignmentILi128EEENS4_14SM90_TMA_STOREES25_S27_S27_EEEvvEEEEvNT_6ParamsE --------------------------
	.section	.nv.constant0._ZN7cutlass13device_kernelINS_4gemm6kernel13GemmUniversalIN4cute5tupleIJiiiiEEENS1_10collective13CollectiveMmaINS1_35MainloopSm100TmaUmmaWarpSpecializedILi4ELi2ELi4ENS5_IJNS4_1CILi2EEESB_NSA_ILi1EEEEEEEENS5_IJNSA_ILi128EEENSA_ILi256EEENSA_ILi64EEEEEEaNS5_IJlSC_lEEEaSJ_NS4_8TiledMMAINS4_8MMA_AtomIJNS4_21SM100_MMA_S8_2x1SM_SSIaaiLi128ELi256ELNS4_4UMMA5MajorE0ELSO_0ELNSN_8SaturateE0EEEEEENS4_6LayoutINS5_IJSC_SC_SC_EEENS5_IJNSA_ILi0EEESU_SU_EEEEENS5_IJNS4_10UnderscoreESX_SX_EEEEENS4_28SM100_TMA_2SM_LOAD_MULTICASTENS4_14ComposedLayoutINS4_7SwizzleILi2ELi4ELi3EEENS4_18smem_ptr_flag_bitsILi8EEENSS_INS5_IJNSA_ILi8EEESH_EEENS5_IJSH_SC_EEEEEEEvNS4_8identityENS4_18SM100_TMA_2SM_LOADES1A_vS1B_EENS_8epilogue10collective18CollectiveEpilogueINS1E_23Sm100TmaWarpSpecializedILi4ELi2ELi32ELb0ELb0EEEJNS5_IJSH_SG_SH_EEENS5_IJNSS_ISH_SC_EENSS_INS5_IJNSA_ILi32EEESB_EEENS5_IJSC_SF_EEEEEEEEaSJ_aSJ_NS1E_6fusion15FusionCallbacksIS1I_NS1Q_17LinearCombinationIaiaiLNS_15FloatRoundStyleE2EEES1J_S1P_JEEENS4_5SM1004TMEM4LOAD26SM100_TMEM_LOAD_32dp32b32xENS4_13SM90_TMA_LOADENS11_INS12_ILi1ELi4ELi3EEES15_NSS_INS5_IJS16_S1L_EEENS5_IJS1L_SC_EEEEEEENS4_39AutoVectorizingCopyWithAssumedAlignmentILi128EEENS4_14SM90_TMA_STOREES25_S27_S27_EEEvvEEEEvNT_6ParamsE,"a",@progbits
	.sectionflags	@""
	.align	4
.nv.constant0._ZN7cutlass13device_kernelINS_4gemm6kernel13GemmUniversalIN4cute5tupleIJiiiiEEENS1_10collective13CollectiveMmaINS1_35MainloopSm100TmaUmmaWarpSpecializedILi4ELi2ELi4ENS5_IJNS4_1CILi2EEESB_NSA_ILi1EEEEEEEENS5_IJNSA_ILi128EEENSA_ILi256EEENSA_ILi64EEEEEEaNS5_IJlSC_lEEEaSJ_NS4_8TiledMMAINS4_8MMA_AtomIJNS4_21SM100_MMA_S8_2x1SM_SSIaaiLi128ELi256ELNS4_4UMMA5MajorE0ELSO_0ELNSN_8SaturateE0EEEEEENS4_6LayoutINS5_IJSC_SC_SC_EEENS5_IJNSA_ILi0EEESU_SU_EEEEENS5_IJNS4_10UnderscoreESX_SX_EEEEENS4_28SM100_TMA_2SM_LOAD_MULTICASTENS4_14ComposedLayoutINS4_7SwizzleILi2ELi4ELi3EEENS4_18smem_ptr_flag_bitsILi8EEENSS_INS5_IJNSA_ILi8EEESH_EEENS5_IJSH_SC_EEEEEEEvNS4_8identityENS4_18SM100_TMA_2SM_LOADES1A_vS1B_EENS_8epilogue10collective18CollectiveEpilogueINS1E_23Sm100TmaWarpSpecializedILi4ELi2ELi32ELb0ELb0EEEJNS5_IJSH_SG_SH_EEENS5_IJNSS_ISH_SC_EENSS_INS5_IJNSA_ILi32EEESB_EEENS5_IJSC_SF_EEEEEEEEaSJ_aSJ_NS1E_6fusion15FusionCallbacksIS1I_NS1Q_17LinearCombinationIaiaiLNS_15FloatRoundStyleE2EEES1J_S1P_JEEENS4_5SM1004TMEM4LOAD26SM100_TMEM_LOAD_32dp32b32xENS4_13SM90_TMA_LOADENS11_INS12_ILi1ELi4ELi3EEES15_NSS_INS5_IJS16_S1L_EEENS5_IJS1L_SC_EEEEEEENS4_39AutoVectorizingCopyWithAssumedAlignmentILi128EEENS4_14SM90_TMA_STOREES25_S27_S27_EEEvvEEEEvNT_6ParamsE:
	.zero		2944


//--------------------- SYMBOLS --------------------------

	.type		.nv.reservedSmem.offset0,@object
	.size		.nv.reservedSmem.offset0,0x4
	.type		.nv.reservedSmem.cap,@object
	.size		.nv.reservedSmem.cap,0x4
	.type		__assertfail,@function
